	.target	sm_100a

	.elftype	@"ET_EXEC"


//--------------------- .note.nv.tkinfo           --------------------------
	.section	.note.nv.tkinfo,"",@"SHT_NOTE"
	.sectionflags	@"SHF_NOTE_NV_TKINFO"
	.tkinfo
        /*0018*/ 	.word	0x00000002
        /*0030*/ 	.string	""
        /*0030*/ 	.string	"ptxas"
        /*0030*/ 	.string	"Cuda compilation tools, release 13.0, V13.0.88"
        /*0030*/ 	.string	"Build cuda_13.0.r13.0/compiler.36424714_0"
        /*0030*/ 	.string	"-arch sm_100a -m 64 "



//--------------------- .note.nv.cuinfo           --------------------------
	.section	.note.nv.cuinfo,"",@"SHT_NOTE"
	.sectionflags	@"SHF_NOTE_NV_CUINFO"
        /*0018*/ 	.short	0x0002
        /*001a*/ 	.short	0x0064
        /*001c*/ 	.short	0x0082
	.zero		2


//--------------------- .nv.info                  --------------------------
	.section	.nv.info,"",@"SHT_CUDA_INFO"
	.align	4


	//----- nvinfo : EIATTR_REGCOUNT
	.align		4
        /*0000*/ 	.byte	0x04, 0x2f
        /*0002*/ 	.short	(.L_19 - .L_18)
	.align		4
.L_18:
        /*0004*/ 	.word	index@(_ZN7cutlass13device_kernelINS_4gemm6kernel13GemmUniversalIN4cute5tupleIJiiiiEEENS1_10collective13CollectiveMmaINS1_35MainloopSm100TmaUmmaWarpSpecializedILi72ELi2ELi4ENS5_IJNS4_1CILi2EEENSA_ILi1EEESC_EEEEENS5_IJNSA_ILi128EEENSA_ILi64EEENSA_ILi32EEEEEENS_12float_e4m3_tENS5_IJlSC_lEEESJ_SK_NS4_8TiledMMAINS4_8MMA_AtomIJNS4_10MMA_TraitsINS4_25SM100_MMA_F8F6F4_2x1SM_SSEJSJ_SJ_fSF_SG_NS4_17integral_constantINS4_4UMMA5MajorELSR_0EEESS_NSP_INSQ_7ScaleInELST_0EEESU_EEEEEENS4_6LayoutINS5_IJSC_SC_SC_EEENS5_IJNSA_ILi0EEESZ_SZ_EEEEENS5_IJNS4_10UnderscoreES12_S12_EEEEENS4_18SM100_TMA_2SM_LOADENS4_14ComposedLayoutINS4_7SwizzleILi1ELi4ELi3EEENS4_18smem_ptr_flag_bitsILi8EEENSX_INS5_IJNSA_ILi8EEESH_EEENS5_IJSH_SC_EEEEEEEvNS4_8identityES15_S1F_vS1G_EENS_8epilogue10collective18CollectiveEpilogueINS1I_23Sm100TmaWarpSpecializedILi1ELi1ELi32ELb0ELb0EEEJNS5_IJSG_SG_SH_EEENS5_IJNSX_ISG_SC_EES1O_EEESJ_SK_SJ_SK_NS1I_6fusion15FusionCallbacksIS1M_NS1Q_17LinearCombinationISJ_fSJ_fLNS_15FloatRoundStyleE2EEES1N_S1P_JEEENS4_5SM1004TMEM4LOAD26SM100_TMEM_LOAD_32dp32b32xENS4_13SM90_TMA_LOADENS16_INS17_ILi2ELi4ELi3EEES1A_NSX_INS5_IJS1B_SG_EEENS5_IJSG_SC_EEEEEEENS4_39AutoVectorizingCopyWithAssumedAlignmentILi128EEENS4_14SM90_TMA_STOREES25_S27_S27_EEEvvEEEEvNT_6ParamsE)
        /*0008*/ 	.word	0x0000007b


	//----- nvinfo : EIATTR_FRAME_SIZE
	.align		4
.L_19:
        /*000c*/ 	.byte	0x04, 0x11
        /*000e*/ 	.short	(.L_21 - .L_20)
	.align		4
.L_20:
        /*0010*/ 	.word	index@($__internal_2_$__cuda_sm10x_tcgen05_guardrail_trap_unallocated_columns_being_dealloced)
        /*0014*/ 	.word	0x00000000


	//----- nvinfo : EIATTR_FRAME_SIZE
	.align		4
.L_21:
        /*0018*/ 	.byte	0x04, 0x11
        /*001a*/ 	.short	(.L_23 - .L_22)
	.align		4
.L_22:
        /*001c*/ 	.word	index@($__internal_1_$__cuda_sm10x_tcgen05_guardrail_trap_phase_invalid_during_alloc)
        /*0020*/ 	.word	0x00000000


	//----- nvinfo : EIATTR_FRAME_SIZE
	.align		4
.L_23:
        /*0024*/ 	.byte	0x04, 0x11
        /*0026*/ 	.short	(.L_25 - .L_24)
	.align		4
.L_24:
        /*0028*/ 	.word	index@($__internal_0_$__cuda_sm10x_tcgen05_guardrail_trap_col_being_dealloced_not_returned_by_alloc)
        /*002c*/ 	.word	0x00000000


	//----- nvinfo : EIATTR_FRAME_SIZE
	.align		4
.L_25:
        /*0030*/ 	.byte	0x04, 0x11
        /*0032*/ 	.short	(.L_27 - .L_26)
	.align		4
.L_26:
        /*0034*/ 	.word	index@(_ZN7cutlass13device_kernelINS_4gemm6kernel13GemmUniversalIN4cute5tupleIJiiiiEEENS1_10collective13CollectiveMmaINS1_35MainloopSm100TmaUmmaWarpSpecializedILi72ELi2ELi4ENS5_IJNS4_1CILi2EEENSA_ILi1EEESC_EEEEENS5_IJNSA_ILi128EEENSA_ILi64EEENSA_ILi32EEEEEENS_12float_e4m3_tENS5_IJlSC_lEEESJ_SK_NS4_8TiledMMAINS4_8MMA_AtomIJNS4_10MMA_TraitsINS4_25SM100_MMA_F8F6F4_2x1SM_SSEJSJ_SJ_fSF_SG_NS4_17integral_constantINS4_4UMMA5MajorELSR_0EEESS_NSP_INSQ_7ScaleInELST_0EEESU_EEEEEENS4_6LayoutINS5_IJSC_SC_SC_EEENS5_IJNSA_ILi0EEESZ_SZ_EEEEENS5_IJNS4_10UnderscoreES12_S12_EEEEENS4_18SM100_TMA_2SM_LOADENS4_14ComposedLayoutINS4_7SwizzleILi1ELi4ELi3EEENS4_18smem_ptr_flag_bitsILi8EEENSX_INS5_IJNSA_ILi8EEESH_EEENS5_IJSH_SC_EEEEEEEvNS4_8identityES15_S1F_vS1G_EENS_8epilogue10collective18CollectiveEpilogueINS1I_23Sm100TmaWarpSpecializedILi1ELi1ELi32ELb0ELb0EEEJNS5_IJSG_SG_SH_EEENS5_IJNSX_ISG_SC_EES1O_EEESJ_SK_SJ_SK_NS1I_6fusion15FusionCallbacksIS1M_NS1Q_17LinearCombinationISJ_fSJ_fLNS_15FloatRoundStyleE2EEES1N_S1P_JEEENS4_5SM1004TMEM4LOAD26SM100_TMEM_LOAD_32dp32b32xENS4_13SM90_TMA_LOADENS16_INS17_ILi2ELi4ELi3EEES1A_NSX_INS5_IJS1B_SG_EEENS5_IJSG_SC_EEEEEEENS4_39AutoVectorizingCopyWithAssumedAlignmentILi128EEENS4_14SM90_TMA_STOREES25_S27_S27_EEEvvEEEEvNT_6ParamsE)
        /*0038*/ 	.word	0x00000000


	//----- nvinfo : EIATTR_MIN_STACK_SIZE
	.align		4
.L_27:
        /*003c*/ 	.byte	0x04, 0x12
        /*003e*/ 	.short	(.L_29 - .L_28)
	.align		4
.L_28:
        /*0040*/ 	.word	index@(_ZN7cutlass13device_kernelINS_4gemm6kernel13GemmUniversalIN4cute5tupleIJiiiiEEENS1_10collective13CollectiveMmaINS1_35MainloopSm100TmaUmmaWarpSpecializedILi72ELi2ELi4ENS5_IJNS4_1CILi2EEENSA_ILi1EEESC_EEEEENS5_IJNSA_ILi128EEENSA_ILi64EEENSA_ILi32EEEEEENS_12float_e4m3_tENS5_IJlSC_lEEESJ_SK_NS4_8TiledMMAINS4_8MMA_AtomIJNS4_10MMA_TraitsINS4_25SM100_MMA_F8F6F4_2x1SM_SSEJSJ_SJ_fSF_SG_NS4_17integral_constantINS4_4UMMA5MajorELSR_0EEESS_NSP_INSQ_7ScaleInELST_0EEESU_EEEEEENS4_6LayoutINS5_IJSC_SC_SC_EEENS5_IJNSA_ILi0EEESZ_SZ_EEEEENS5_IJNS4_10UnderscoreES12_S12_EEEEENS4_18SM100_TMA_2SM_LOADENS4_14ComposedLayoutINS4_7SwizzleILi1ELi4ELi3EEENS4_18smem_ptr_flag_bitsILi8EEENSX_INS5_IJNSA_ILi8EEESH_EEENS5_IJSH_SC_EEEEEEEvNS4_8identityES15_S1F_vS1G_EENS_8epilogue10collective18CollectiveEpilogueINS1I_23Sm100TmaWarpSpecializedILi1ELi1ELi32ELb0ELb0EEEJNS5_IJSG_SG_SH_EEENS5_IJNSX_ISG_SC_EES1O_EEESJ_SK_SJ_SK_NS1I_6fusion15FusionCallbacksIS1M_NS1Q_17LinearCombinationISJ_fSJ_fLNS_15FloatRoundStyleE2EEES1N_S1P_JEEENS4_5SM1004TMEM4LOAD26SM100_TMEM_LOAD_32dp32b32xENS4_13SM90_TMA_LOADENS16_INS17_ILi2ELi4ELi3EEES1A_NSX_INS5_IJS1B_SG_EEENS5_IJSG_SC_EEEEEEENS4_39AutoVectorizingCopyWithAssumedAlignmentILi128EEENS4_14SM90_TMA_STOREES25_S27_S27_EEEvvEEEEvNT_6ParamsE)
        /*0044*/ 	.word	0x00000000
.L_29:


//--------------------- .nv.compat                --------------------------
	.section	.nv.compat,"",@"SHT_CUDA_COMPAT_INFO"
	.align	4
        /*0000*/ 	.byte	0x02, 0x09, 0x01, 0x00, 0x02, 0x02, 0x02, 0x00, 0x02, 0x05, 0x05, 0x00, 0x03, 0x07, 0x01, 0x01
        /*0010*/ 	.byte	0x02, 0x03, 0x01, 0x00, 0x02, 0x06, 0x01, 0x00, 0x04, 0x0b, 0x08, 0x00, 0x09, 0x00, 0x00, 0x00
        /*0020*/ 	.byte	0x00, 0x00, 0x00, 0x00


//--------------------- .nv.info._ZN7cutlass13device_kernelINS_4gemm6kernel13GemmUniversalIN4cute5tupleIJiiiiEEENS1_10collective13CollectiveMmaINS1_35MainloopSm100TmaUmmaWarpSpecializedILi72ELi2ELi4ENS5_IJNS4_1CILi2EEENSA_ILi1EEESC_EEEEENS5_IJNSA_ILi128EEENSA_ILi64EEENSA_ILi32EEEEEENS_12float_e4m3_tENS5_IJlSC_lEEESJ_SK_NS4_8TiledMMAINS4_8MMA_AtomIJNS4_10MMA_TraitsINS4_25SM100_MMA_F8F6F4_2x1SM_SSEJSJ_SJ_fSF_SG_NS4_17integral_constantINS4_4UMMA5MajorELSR_0EEESS_NSP_INSQ_7ScaleInELST_0EEESU_EEEEEENS4_6LayoutINS5_IJSC_SC_SC_EEENS5_IJNSA_ILi0EEESZ_SZ_EEEEENS5_IJNS4_10UnderscoreES12_S12_EEEEENS4_18SM100_TMA_2SM_LOADENS4_14ComposedLayoutINS4_7SwizzleILi1ELi4ELi3EEENS4_18smem_ptr_flag_bitsILi8EEENSX_INS5_IJNSA_ILi8EEESH_EEENS5_IJSH_SC_EEEEEEEvNS4_8identityES15_S1F_vS1G_EENS_8epilogue10collective18CollectiveEpilogueINS1I_23Sm100TmaWarpSpecializedILi1ELi1ELi32ELb0ELb0EEEJNS5_IJSG_SG_SH_EEENS5_IJNSX_ISG_SC_EES1O_EEESJ_SK_SJ_SK_NS1I_6fusion15FusionCallbacksIS1M_NS1Q_17LinearCombinationISJ_fSJ_fLNS_15FloatRoundStyleE2EEES1N_S1P_JEEENS4_5SM1004TMEM4LOAD26SM100_TMEM_LOAD_32dp32b32xENS4_13SM90_TMA_LOADENS16_INS17_ILi2ELi4ELi3EEES1A_NSX_INS5_IJS1B_SG_EEENS5_IJSG_SC_EEEEEEENS4_39AutoVectorizingCopyWithAssumedAlignmentILi128EEENS4_14SM90_TMA_STOREES25_S27_S27_EEEvvEEEEvNT_6ParamsE --------------------------
	.section	.nv.info._ZN7cutlass13device_kernelINS_4gemm6kernel13GemmUniversalIN4cute5tupleIJiiiiEEENS1_10collective13CollectiveMmaINS1_35MainloopSm100TmaUmmaWarpSpecializedILi72ELi2ELi4ENS5_IJNS4_1CILi2EEENSA_ILi1EEESC_EEEEENS5_IJNSA_ILi128EEENSA_ILi64EEENSA_ILi32EEEEEENS_12float_e4m3_tENS5_IJlSC_lEEESJ_SK_NS4_8TiledMMAINS4_8MMA_AtomIJNS4_10MMA_TraitsINS4_25SM100_MMA_F8F6F4_2x1SM_SSEJSJ_SJ_fSF_SG_NS4_17integral_constantINS4_4UMMA5MajorELSR_0EEESS_NSP_INSQ_7ScaleInELST_0EEESU_EEEEEENS4_6LayoutINS5_IJSC_SC_SC_EEENS5_IJNSA_ILi0EEESZ_SZ_EEEEENS5_IJNS4_10UnderscoreES12_S12_EEEEENS4_18SM100_TMA_2SM_LOADENS4_14ComposedLayoutINS4_7SwizzleILi1ELi4ELi3EEENS4_18smem_ptr_flag_bitsILi8EEENSX_INS5_IJNSA_ILi8EEESH_EEENS5_IJSH_SC_EEEEEEEvNS4_8identityES15_S1F_vS1G_EENS_8epilogue10collective18CollectiveEpilogueINS1I_23Sm100TmaWarpSpecializedILi1ELi1ELi32ELb0ELb0EEEJNS5_IJSG_SG_SH_EEENS5_IJNSX_ISG_SC_EES1O_EEESJ_SK_SJ_SK_NS1I_6fusion15FusionCallbacksIS1M_NS1Q_17LinearCombinationISJ_fSJ_fLNS_15FloatRoundStyleE2EEES1N_S1P_JEEENS4_5SM1004TMEM4LOAD26SM100_TMEM_LOAD_32dp32b32xENS4_13SM90_TMA_LOADENS16_INS17_ILi2ELi4ELi3EEES1A_NSX_INS5_IJS1B_SG_EEENS5_IJSG_SC_EEEEEEENS4_39AutoVectorizingCopyWithAssumedAlignmentILi128EEENS4_14SM90_TMA_STOREES25_S27_S27_EEEvvEEEEvNT_6ParamsE,"",@"SHT_CUDA_INFO"
	.sectionflags	@""
	.align	4


	//----- nvinfo : EIATTR_CUDA_API_VERSION
	.align		4
        /*0000*/ 	.byte	0x04, 0x37
        /*0002*/ 	.short	(.L_31 - .L_30)
.L_30:
        /*0004*/ 	.word	0x00000082


	//----- nvinfo : EIATTR_KPARAM_INFO
	.align		4
.L_31:
        /*0008*/ 	.byte	0x04, 0x17
        /*000a*/ 	.short	(.L_33 - .L_32)
.L_32:
        /*000c*/ 	.word	0x00000000
        /*0010*/ 	.short	0x0000
        /*0012*/ 	.short	0x0000
        /*0014*/ 	.byte	0x00, 0xf0, 0x01, 0x20


	//----- nvinfo : EIATTR_AT_ENTRY_FRAGMENTS
	.align		4
.L_33:
        /*0018*/ 	.byte	0x04, 0x4f
        /*001a*/ 	.short	(.L_35 - .L_34)


	//   ....[0]....
.L_34:
        /*001c*/ 	.word	0x00000007


	//----- nvinfo : EIATTR_RESERVED_SMEM_USED
	.align		4
.L_35:
        /*0020*/ 	.byte	0x01, 0x41
	.zero		2


	//----- nvinfo : EIATTR_SPARSE_MMA_MASK
	.align		4
        /*0024*/ 	.byte	0x03, 0x50
        /*0026*/ 	.short	0x0000


	//----- nvinfo : EIATTR_TCGEN05_2CTA_USED
	.align		4
        /*0028*/ 	.byte	0x01, 0x52
	.zero		2


	//----- nvinfo : EIATTR_MAXREG_COUNT
	.align		4
        /*002c*/ 	.byte	0x03, 0x1b
        /*002e*/ 	.short	0x00ff


	//----- nvinfo : EIATTR_NUM_BARRIERS
	.align		4
        /*0030*/ 	.byte	0x02, 0x4c
        /*0032*/ 	.byte	0x07
	.zero		1


	//----- nvinfo : EIATTR_EXTERNS
	.align		4
        /*0034*/ 	.byte	0x04, 0x0f
        /*0036*/ 	.short	(.L_37 - .L_36)


	//   ....[0]....
	.align		4
.L_36:
        /*0038*/ 	.word	index@(__assertfail)


	//----- nvinfo : EIATTR_MERCURY_ISA_VERSION
	.align		4
.L_37:
        /*003c*/ 	.byte	0x03, 0x5f
        /*003e*/ 	.short	0x0101


	//----- nvinfo : EIATTR_INT_WARP_WIDE_INSTR_OFFSETS
	.align		4
        /*0040*/ 	.byte	0x04, 0x31
        /*0042*/ 	.short	(.L_39 - .L_38)


	//   ....[0]....
.L_38:
        /*0044*/ 	.word	0x00001560


	//   ....[1]....
        /*0048*/ 	.word	0x00001600


	//   ....[2]....
        /*004c*/ 	.word	0x00002960


	//   ....[3]....
        /*0050*/ 	.word	0x00006d30


	//   ....[4]....
        /*0054*/ 	.word	0x00006d50


	//   ....[5]....
        /*0058*/ 	.word	0x00006d80


	//   ....[6]....
        /*005c*/ 	.word	0x00007790


	//   ....[7]....
        /*0060*/ 	.word	0x000078b0


	//----- nvinfo : EIATTR_COOP_GROUP_MASK_REGIDS
	.align		4
.L_39:
        /*0064*/ 	.byte	0x04, 0x29
        /*0066*/ 	.short	(.L_41 - .L_40)


	//   ....[0]....
.L_40:
        /*0068*/ 	.word	0xffffffff


	//   ....[1]....
        /*006c*/ 	.word	0xffffffff


	//   ....[2]....
        /*0070*/ 	.word	0xffffffff


	//   ....[3]....
        /*0074*/ 	.word	0xffffffff


	//   ....[4]....
        /*0078*/ 	.word	0xffffffff


	//   ....[5]....
        /*007c*/ 	.word	0xffffffff


	//   ....[6]....
        /*0080*/ 	.word	0xffffffff


	//   ....[7]....
        /*0084*/ 	.word	0xffffffff


	//   ....[8]....
        /*0088*/ 	.word	0xffffffff


	//   ....[9]....
        /*008c*/ 	.word	0xffffffff


	//   ....[10]....
        /*0090*/ 	.word	0xffffffff


	//   ....[11]....
        /*0094*/ 	.word	0xffffffff


	//   ....[12]....
        /*0098*/ 	.word	0xffffffff


	//   ....[13]....
        /*009c*/ 	.word	0xffffffff


	//----- nvinfo : EIATTR_COOP_GROUP_INSTR_OFFSETS
	.align		4
.L_41:
        /*00a0*/ 	.byte	0x04, 0x28
        /*00a2*/ 	.short	(.L_43 - .L_42)


	//   ....[0]....
.L_42:
        /*00a4*/ 	.word	0x000000c0


	//   ....[1]....
        /*00a8*/ 	.word	0x00000500


	//   ....[2]....
        /*00ac*/ 	.word	0x00000f30


	//   ....[3]....
        /*00b0*/ 	.word	0x00001060


	//   ....[4]....
        /*00b4*/ 	.word	0x00001150


	//   ....[5]....
        /*00b8*/ 	.word	0x000012b0


	//   ....[6]....
        /*00bc*/ 	.word	0x00001440


	//   ....[7]....
        /*00c0*/ 	.word	0x00001680


	//   ....[8]....
        /*00c4*/ 	.word	0x00002840


	//   ....[9]....
        /*00c8*/ 	.word	0x00005c60


	//   ....[10]....
        /*00cc*/ 	.word	0x00006130


	//   ....[11]....
        /*00d0*/ 	.word	0x00006160


	//   ....[12]....
        /*00d4*/ 	.word	0x00006c30


	//   ....[13]....
        /*00d8*/ 	.word	0x00006e40


	//----- nvinfo : EIATTR_VRC_CTA_INIT_COUNT
	.align		4
.L_43:
        /*00dc*/ 	.byte	0x02, 0x4a
        /*00de*/ 	.byte	0x80
	.zero		1


	//----- nvinfo : EIATTR_SYSCALL_OFFSETS
	.align		4
        /*00e0*/ 	.byte	0x04, 0x46
        /*00e2*/ 	.short	(.L_45 - .L_44)


	//   ....[0]....
.L_44:
        /*00e4*/ 	.word	0x000082b0


	//   ....[1]....
        /*00e8*/ 	.word	0x000083f0


	//   ....[2]....
        /*00ec*/ 	.word	0x00008b00


	//----- nvinfo : EIATTR_MBARRIER_INSTR_OFFSETS
	.align		4
.L_45:
        /*00f0*/ 	.byte	0x04, 0x39
        /*00f2*/ 	.short	(.L_47 - .L_46)


	//   ....[0]....
.L_46:
        /*00f4*/ 	.word	0x00000610
        /*00f8*/ 	.word	0x000000ff
        /*00fc*/ 	.word	0x00000000
        /*0100*/ 	.short	0x0100
        /*0102*/ 	.byte	0x08
	.zero		1


	//   ....[1]....
        /*0104*/ 	.word	0x00000620
        /*0108*/ 	.word	0x000000ff
        /*010c*/ 	.word	0x00000240
        /*0110*/ 	.short	0x0100
        /*0112*/ 	.byte	0x08
	.zero		1


	//   ....[2]....
        /*0114*/ 	.word	0x00000630
        /*0118*/ 	.word	0x000000ff
        /*011c*/ 	.word	0x00000008
        /*0120*/ 	.short	0x0100
        /*0122*/ 	.byte	0x08
	.zero		1


	//   ....[3]....
        /*0124*/ 	.word	0x00000640
        /*0128*/ 	.word	0x000000ff
        /*012c*/ 	.word	0x00000248
        /*0130*/ 	.short	0x0100
        /*0132*/ 	.byte	0x08
	.zero		1


	//   ....[4]....
        /*0134*/ 	.word	0x00000650
        /*0138*/ 	.word	0x000000ff
        /*013c*/ 	.word	0x00000010
        /*0140*/ 	.short	0x0100
        /*0142*/ 	.byte	0x08
	.zero		1


	//   ....[5]....
        /*0144*/ 	.word	0x00000660
        /*0148*/ 	.word	0x000000ff
        /*014c*/ 	.word	0x00000250
        /*0150*/ 	.short	0x0100
        /*0152*/ 	.byte	0x08
	.zero		1


	//   ....[6]....
        /*0154*/ 	.word	0x00000670
        /*0158*/ 	.word	0x000000ff
        /*015c*/ 	.word	0x00000018
        /*0160*/ 	.short	0x0100
        /*0162*/ 	.byte	0x08
	.zero		1


	//   ....[7]....
        /*0164*/ 	.word	0x00000680
        /*0168*/ 	.word	0x000000ff
        /*016c*/ 	.word	0x00000258
        /*0170*/ 	.short	0x0100
        /*0172*/ 	.byte	0x08
	.zero		1


	//   ....[8]....
        /*0174*/ 	.word	0x00000690
        /*0178*/ 	.word	0x000000ff
        /*017c*/ 	.word	0x00000020
        /*0180*/ 	.short	0x0100
        /*0182*/ 	.byte	0x08
	.zero		1


	//   ....[9]....
        /*0184*/ 	.word	0x000006a0
        /*0188*/ 	.word	0x000000ff
        /*018c*/ 	.word	0x00000260
        /*0190*/ 	.short	0x0100
        /*0192*/ 	.byte	0x08
	.zero		1


	//   ....[10]....
        /*0194*/ 	.word	0x000006b0
        /*0198*/ 	.word	0x000000ff
        /*019c*/ 	.word	0x00000028
        /*01a0*/ 	.short	0x0100
        /*01a2*/ 	.byte	0x08
	.zero		1


	//   ....[11]....
        /*01a4*/ 	.word	0x000006c0
        /*01a8*/ 	.word	0x000000ff
        /*01ac*/ 	.word	0x00000268
        /*01b0*/ 	.short	0x0100
        /*01b2*/ 	.byte	0x08
	.zero		1


	//   ....[12]....
        /*01b4*/ 	.word	0x000006d0
        /*01b8*/ 	.word	0x000000ff
        /*01bc*/ 	.word	0x00000030
        /*01c0*/ 	.short	0x0100
        /*01c2*/ 	.byte	0x08
	.zero		1


	//   ....[13]....
        /*01c4*/ 	.word	0x000006e0
        /*01c8*/ 	.word	0x000000ff
        /*01cc*/ 	.word	0x00000270
        /*01d0*/ 	.short	0x0100
        /*01d2*/ 	.byte	0x08
	.zero		1


	//   ....[14]....
        /*01d4*/ 	.word	0x000006f0
        /*01d8*/ 	.word	0x000000ff
        /*01dc*/ 	.word	0x00000038
        /*01e0*/ 	.short	0x0100
        /*01e2*/ 	.byte	0x08
	.zero		1


	//   ....[15]....
        /*01e4*/ 	.word	0x00000700
        /*01e8*/ 	.word	0x000000ff
        /*01ec*/ 	.word	0x00000278
        /*01f0*/ 	.short	0x0100
        /*01f2*/ 	.byte	0x08
	.zero		1


	//   ....[16]....
        /*01f4*/ 	.word	0x00000710
        /*01f8*/ 	.word	0x000000ff
        /*01fc*/ 	.word	0x00000040
        /*0200*/ 	.short	0x0100
        /*0202*/ 	.byte	0x08
	.zero		1


	//   ....[17]....
        /*0204*/ 	.word	0x00000720
        /*0208*/ 	.word	0x000000ff
        /*020c*/ 	.word	0x00000280
        /*0210*/ 	.short	0x0100
        /*0212*/ 	.byte	0x08
	.zero		1


	//   ....[18]....
        /*0214*/ 	.word	0x00000730
        /*0218*/ 	.word	0x000000ff
        /*021c*/ 	.word	0x00000048
        /*0220*/ 	.short	0x0100
        /*0222*/ 	.byte	0x08
	.zero		1


	//   ....[19]....
        /*0224*/ 	.word	0x00000740
        /*0228*/ 	.word	0x000000ff
        /*022c*/ 	.word	0x00000288
        /*0230*/ 	.short	0x0100
        /*0232*/ 	.byte	0x08
	.zero		1


	//   ....[20]....
        /*0234*/ 	.word	0x00000750
        /*0238*/ 	.word	0x000000ff
        /*023c*/ 	.word	0x00000050
        /*0240*/ 	.short	0x0100
        /*0242*/ 	.byte	0x08
	.zero		1


	//   ....[21]....
        /*0244*/ 	.word	0x00000760
        /*0248*/ 	.word	0x000000ff
        /*024c*/ 	.word	0x00000290
        /*0250*/ 	.short	0x0100
        /*0252*/ 	.byte	0x08
	.zero		1


	//   ....[22]....
        /*0254*/ 	.word	0x00000770
        /*0258*/ 	.word	0x000000ff
        /*025c*/ 	.word	0x00000058
        /*0260*/ 	.short	0x0100
        /*0262*/ 	.byte	0x08
	.zero		1


	//   ....[23]....
        /*0264*/ 	.word	0x00000780
        /*0268*/ 	.word	0x000000ff
        /*026c*/ 	.word	0x00000298
        /*0270*/ 	.short	0x0100
        /*0272*/ 	.byte	0x08
	.zero		1


	//   ....[24]....
        /*0274*/ 	.word	0x00000790
        /*0278*/ 	.word	0x000000ff
        /*027c*/ 	.word	0x00000060
        /*0280*/ 	.short	0x0100
        /*0282*/ 	.byte	0x08
	.zero		1


	//   ....[25]....
        /*0284*/ 	.word	0x000007a0
        /*0288*/ 	.word	0x000000ff
        /*028c*/ 	.word	0x000002a0
        /*0290*/ 	.short	0x0100
        /*0292*/ 	.byte	0x08
	.zero		1


	//   ....[26]....
        /*0294*/ 	.word	0x000007b0
        /*0298*/ 	.word	0x000000ff
        /*029c*/ 	.word	0x00000068
        /*02a0*/ 	.short	0x0100
        /*02a2*/ 	.byte	0x08
	.zero		1


	//   ....[27]....
        /*02a4*/ 	.word	0x000007c0
        /*02a8*/ 	.word	0x000000ff
        /*02ac*/ 	.word	0x000002a8
        /*02b0*/ 	.short	0x0100
        /*02b2*/ 	.byte	0x08
	.zero		1


	//   ....[28]....
        /*02b4*/ 	.word	0x000007d0
        /*02b8*/ 	.word	0x000000ff
        /*02bc*/ 	.word	0x00000070
        /*02c0*/ 	.short	0x0100
        /*02c2*/ 	.byte	0x08
	.zero		1


	//   ....[29]....
        /*02c4*/ 	.word	0x000007e0
        /*02c8*/ 	.word	0x000000ff
        /*02cc*/ 	.word	0x000002b0
        /*02d0*/ 	.short	0x0100
        /*02d2*/ 	.byte	0x08
	.zero		1


	//   ....[30]....
        /*02d4*/ 	.word	0x000007f0
        /*02d8*/ 	.word	0x000000ff
        /*02dc*/ 	.word	0x00000078
        /*02e0*/ 	.short	0x0100
        /*02e2*/ 	.byte	0x08
	.zero		1


	//   ....[31]....
        /*02e4*/ 	.word	0x00000800
        /*02e8*/ 	.word	0x000000ff
        /*02ec*/ 	.word	0x000002b8
        /*02f0*/ 	.short	0x0100
        /*02f2*/ 	.byte	0x08
	.zero		1


	//   ....[32]....
        /*02f4*/ 	.word	0x00000810
        /*02f8*/ 	.word	0x000000ff
        /*02fc*/ 	.word	0x00000080
        /*0300*/ 	.short	0x0100
        /*0302*/ 	.byte	0x08
	.zero		1


	//   ....[33]....
        /*0304*/ 	.word	0x00000820
        /*0308*/ 	.word	0x000000ff
        /*030c*/ 	.word	0x000002c0
        /*0310*/ 	.short	0x0100
        /*0312*/ 	.byte	0x08
	.zero		1


	//   ....[34]....
        /*0314*/ 	.word	0x00000830
        /*0318*/ 	.word	0x000000ff
        /*031c*/ 	.word	0x00000088
        /*0320*/ 	.short	0x0100
        /*0322*/ 	.byte	0x08
	.zero		1


	//   ....[35]....
        /*0324*/ 	.word	0x00000840
        /*0328*/ 	.word	0x000000ff
        /*032c*/ 	.word	0x000002c8
        /*0330*/ 	.short	0x0100
        /*0332*/ 	.byte	0x08
	.zero		1


	//   ....[36]....
        /*0334*/ 	.word	0x00000850
        /*0338*/ 	.word	0x000000ff
        /*033c*/ 	.word	0x00000090
        /*0340*/ 	.short	0x0100
        /*0342*/ 	.byte	0x08
	.zero		1


	//   ....[37]....
        /*0344*/ 	.word	0x00000860
        /*0348*/ 	.word	0x000000ff
        /*034c*/ 	.word	0x000002d0
        /*0350*/ 	.short	0x0100
        /*0352*/ 	.byte	0x08
	.zero		1


	//   ....[38]....
        /*0354*/ 	.word	0x00000870
        /*0358*/ 	.word	0x000000ff
        /*035c*/ 	.word	0x00000098
        /*0360*/ 	.short	0x0100
        /*0362*/ 	.byte	0x08
	.zero		1


	//   ....[39]....
        /*0364*/ 	.word	0x00000880
        /*0368*/ 	.word	0x000000ff
        /*036c*/ 	.word	0x000002d8
        /*0370*/ 	.short	0x0100
        /*0372*/ 	.byte	0x08
	.zero		1


	//   ....[40]....
        /*0374*/ 	.word	0x00000890
        /*0378*/ 	.word	0x000000ff
        /*037c*/ 	.word	0x000000a0
        /*0380*/ 	.short	0x0100
        /*0382*/ 	.byte	0x08
	.zero		1


	//   ....[41]....
        /*0384*/ 	.word	0x000008a0
        /*0388*/ 	.word	0x000000ff
        /*038c*/ 	.word	0x000002e0
        /*0390*/ 	.short	0x0100
        /*0392*/ 	.byte	0x08
	.zero		1


	//   ....[42]....
        /*0394*/ 	.word	0x000008b0
        /*0398*/ 	.word	0x000000ff
        /*039c*/ 	.word	0x000000a8
        /*03a0*/ 	.short	0x0100
        /*03a2*/ 	.byte	0x08
	.zero		1


	//   ....[43]....
        /*03a4*/ 	.word	0x000008c0
        /*03a8*/ 	.word	0x000000ff
        /*03ac*/ 	.word	0x000002e8
        /*03b0*/ 	.short	0x0100
        /*03b2*/ 	.byte	0x08
	.zero		1


	//   ....[44]....
        /*03b4*/ 	.word	0x000008d0
        /*03b8*/ 	.word	0x000000ff
        /*03bc*/ 	.word	0x000000b0
        /*03c0*/ 	.short	0x0100
        /*03c2*/ 	.byte	0x08
	.zero		1


	//   ....[45]....
        /*03c4*/ 	.word	0x000008e0
        /*03c8*/ 	.word	0x000000ff
        /*03cc*/ 	.word	0x000002f0
        /*03d0*/ 	.short	0x0100
        /*03d2*/ 	.byte	0x08
	.zero		1


	//   ....[46]....
        /*03d4*/ 	.word	0x000008f0
        /*03d8*/ 	.word	0x000000ff
        /*03dc*/ 	.word	0x000000b8
        /*03e0*/ 	.short	0x0100
        /*03e2*/ 	.byte	0x08
	.zero		1


	//   ....[47]....
        /*03e4*/ 	.word	0x00000900
        /*03e8*/ 	.word	0x000000ff
        /*03ec*/ 	.word	0x000002f8
        /*03f0*/ 	.short	0x0100
        /*03f2*/ 	.byte	0x08
	.zero		1


	//   ....[48]....
        /*03f4*/ 	.word	0x00000910
        /*03f8*/ 	.word	0x000000ff
        /*03fc*/ 	.word	0x000000c0
        /*0400*/ 	.short	0x0100
        /*0402*/ 	.byte	0x08
	.zero		1


	//   ....[49]....
        /*0404*/ 	.word	0x00000920
        /*0408*/ 	.word	0x000000ff
        /*040c*/ 	.word	0x00000300
        /*0410*/ 	.short	0x0100
        /*0412*/ 	.byte	0x08
	.zero		1


	//   ....[50]....
        /*0414*/ 	.word	0x00000930
        /*0418*/ 	.word	0x000000ff
        /*041c*/ 	.word	0x000000c8
        /*0420*/ 	.short	0x0100
        /*0422*/ 	.byte	0x08
	.zero		1


	//   ....[51]....
        /*0424*/ 	.word	0x00000940
        /*0428*/ 	.word	0x000000ff
        /*042c*/ 	.word	0x00000308
        /*0430*/ 	.short	0x0100
        /*0432*/ 	.byte	0x08
	.zero		1


	//   ....[52]....
        /*0434*/ 	.word	0x00000950
        /*0438*/ 	.word	0x000000ff
        /*043c*/ 	.word	0x000000d0
        /*0440*/ 	.short	0x0100
        /*0442*/ 	.byte	0x08
	.zero		1


	//   ....[53]....
        /*0444*/ 	.word	0x00000960
        /*0448*/ 	.word	0x000000ff
        /*044c*/ 	.word	0x00000310
        /*0450*/ 	.short	0x0100
        /*0452*/ 	.byte	0x08
	.zero		1


	//   ....[54]....
        /*0454*/ 	.word	0x00000970
        /*0458*/ 	.word	0x000000ff
        /*045c*/ 	.word	0x000000d8
        /*0460*/ 	.short	0x0100
        /*0462*/ 	.byte	0x08
	.zero		1


	//   ....[55]....
        /*0464*/ 	.word	0x00000980
        /*0468*/ 	.word	0x000000ff
        /*046c*/ 	.word	0x00000318
        /*0470*/ 	.short	0x0100
        /*0472*/ 	.byte	0x08
	.zero		1


	//   ....[56]....
        /*0474*/ 	.word	0x00000990
        /*0478*/ 	.word	0x000000ff
        /*047c*/ 	.word	0x000000e0
        /*0480*/ 	.short	0x0100
        /*0482*/ 	.byte	0x08
	.zero		1


	//   ....[57]....
        /*0484*/ 	.word	0x000009a0
        /*0488*/ 	.word	0x000000ff
        /*048c*/ 	.word	0x00000320
        /*0490*/ 	.short	0x0100
        /*0492*/ 	.byte	0x08
	.zero		1


	//   ....[58]....
        /*0494*/ 	.word	0x000009b0
        /*0498*/ 	.word	0x000000ff
        /*049c*/ 	.word	0x000000e8
        /*04a0*/ 	.short	0x0100
        /*04a2*/ 	.byte	0x08
	.zero		1


	//   ....[59]....
        /*04a4*/ 	.word	0x000009c0
        /*04a8*/ 	.word	0x000000ff
        /*04ac*/ 	.word	0x00000328
        /*04b0*/ 	.short	0x0100
        /*04b2*/ 	.byte	0x08
	.zero		1


	//   ....[60]....
        /*04b4*/ 	.word	0x000009d0
        /*04b8*/ 	.word	0x000000ff
        /*04bc*/ 	.word	0x000000f0
        /*04c0*/ 	.short	0x0100
        /*04c2*/ 	.byte	0x08
	.zero		1


	//   ....[61]....
        /*04c4*/ 	.word	0x000009e0
        /*04c8*/ 	.word	0x000000ff
        /*04cc*/ 	.word	0x00000330
        /*04d0*/ 	.short	0x0100
        /*04d2*/ 	.byte	0x08
	.zero		1


	//   ....[62]....
        /*04d4*/ 	.word	0x000009f0
        /*04d8*/ 	.word	0x000000ff
        /*04dc*/ 	.word	0x000000f8
        /*04e0*/ 	.short	0x0100
        /*04e2*/ 	.byte	0x08
	.zero		1


	//   ....[63]....
        /*04e4*/ 	.word	0x00000a00
        /*04e8*/ 	.word	0x000000ff
        /*04ec*/ 	.word	0x00000338
        /*04f0*/ 	.short	0x0100
        /*04f2*/ 	.byte	0x08
	.zero		1


	//   ....[64]....
        /*04f4*/ 	.word	0x00000a10
        /*04f8*/ 	.word	0x000000ff
        /*04fc*/ 	.word	0x00000100
        /*0500*/ 	.short	0x0100
        /*0502*/ 	.byte	0x08
	.zero		1


	//   ....[65]....
        /*0504*/ 	.word	0x00000a20
        /*0508*/ 	.word	0x000000ff
        /*050c*/ 	.word	0x00000340
        /*0510*/ 	.short	0x0100
        /*0512*/ 	.byte	0x08
	.zero		1


	//   ....[66]....
        /*0514*/ 	.word	0x00000a30
        /*0518*/ 	.word	0x000000ff
        /*051c*/ 	.word	0x00000108
        /*0520*/ 	.short	0x0100
        /*0522*/ 	.byte	0x08
	.zero		1


	//   ....[67]....
        /*0524*/ 	.word	0x00000a40
        /*0528*/ 	.word	0x000000ff
        /*052c*/ 	.word	0x00000348
        /*0530*/ 	.short	0x0100
        /*0532*/ 	.byte	0x08
	.zero		1


	//   ....[68]....
        /*0534*/ 	.word	0x00000a50
        /*0538*/ 	.word	0x000000ff
        /*053c*/ 	.word	0x00000110
        /*0540*/ 	.short	0x0100
        /*0542*/ 	.byte	0x08
	.zero		1


	//   ....[69]....
        /*0544*/ 	.word	0x00000a60
        /*0548*/ 	.word	0x000000ff
        /*054c*/ 	.word	0x00000350
        /*0550*/ 	.short	0x0100
        /*0552*/ 	.byte	0x08
	.zero		1


	//   ....[70]....
        /*0554*/ 	.word	0x00000a70
        /*0558*/ 	.word	0x000000ff
        /*055c*/ 	.word	0x00000118
        /*0560*/ 	.short	0x0100
        /*0562*/ 	.byte	0x08
	.zero		1


	//   ....[71]....
        /*0564*/ 	.word	0x00000a80
        /*0568*/ 	.word	0x000000ff
        /*056c*/ 	.word	0x00000358
        /*0570*/ 	.short	0x0100
        /*0572*/ 	.byte	0x08
	.zero		1


	//   ....[72]....
        /*0574*/ 	.word	0x00000a90
        /*0578*/ 	.word	0x000000ff
        /*057c*/ 	.word	0x00000120
        /*0580*/ 	.short	0x0100
        /*0582*/ 	.byte	0x08
	.zero		1


	//   ....[73]....
        /*0584*/ 	.word	0x00000aa0
        /*0588*/ 	.word	0x000000ff
        /*058c*/ 	.word	0x00000360
        /*0590*/ 	.short	0x0100
        /*0592*/ 	.byte	0x08
	.zero		1


	//   ....[74]....
        /*0594*/ 	.word	0x00000ab0
        /*0598*/ 	.word	0x000000ff
        /*059c*/ 	.word	0x00000128
        /*05a0*/ 	.short	0x0100
        /*05a2*/ 	.byte	0x08
	.zero		1


	//   ....[75]....
        /*05a4*/ 	.word	0x00000ac0
        /*05a8*/ 	.word	0x000000ff
        /*05ac*/ 	.word	0x00000368
        /*05b0*/ 	.short	0x0100
        /*05b2*/ 	.byte	0x08
	.zero		1


	//   ....[76]....
        /*05b4*/ 	.word	0x00000ad0
        /*05b8*/ 	.word	0x000000ff
        /*05bc*/ 	.word	0x00000130
        /*05c0*/ 	.short	0x0100
        /*05c2*/ 	.byte	0x08
	.zero		1


	//   ....[77]....
        /*05c4*/ 	.word	0x00000ae0
        /*05c8*/ 	.word	0x000000ff
        /*05cc*/ 	.word	0x00000370
        /*05d0*/ 	.short	0x0100
        /*05d2*/ 	.byte	0x08
	.zero		1


	//   ....[78]....
        /*05d4*/ 	.word	0x00000af0
        /*05d8*/ 	.word	0x000000ff
        /*05dc*/ 	.word	0x00000138
        /*05e0*/ 	.short	0x0100
        /*05e2*/ 	.byte	0x08
	.zero		1


	//   ....[79]....
        /*05e4*/ 	.word	0x00000b00
        /*05e8*/ 	.word	0x000000ff
        /*05ec*/ 	.word	0x00000378
        /*05f0*/ 	.short	0x0100
        /*05f2*/ 	.byte	0x08
	.zero		1


	//   ....[80]....
        /*05f4*/ 	.word	0x00000b10
        /*05f8*/ 	.word	0x000000ff
        /*05fc*/ 	.word	0x00000140
        /*0600*/ 	.short	0x0100
        /*0602*/ 	.byte	0x08
	.zero		1


	//   ....[81]....
        /*0604*/ 	.word	0x00000b20
        /*0608*/ 	.word	0x000000ff
        /*060c*/ 	.word	0x00000380
        /*0610*/ 	.short	0x0100
        /*0612*/ 	.byte	0x08
	.zero		1


	//   ....[82]....
        /*0614*/ 	.word	0x00000b30
        /*0618*/ 	.word	0x000000ff
        /*061c*/ 	.word	0x00000148
        /*0620*/ 	.short	0x0100
        /*0622*/ 	.byte	0x08
	.zero		1


	//   ....[83]....
        /*0624*/ 	.word	0x00000b40
        /*0628*/ 	.word	0x000000ff
        /*062c*/ 	.word	0x00000388
        /*0630*/ 	.short	0x0100
        /*0632*/ 	.byte	0x08
	.zero		1


	//   ....[84]....
        /*0634*/ 	.word	0x00000b50
        /*0638*/ 	.word	0x000000ff
        /*063c*/ 	.word	0x00000150
        /*0640*/ 	.short	0x0100
        /*0642*/ 	.byte	0x08
	.zero		1


	//   ....[85]....
        /*0644*/ 	.word	0x00000b60
        /*0648*/ 	.word	0x000000ff
        /*064c*/ 	.word	0x00000390
        /*0650*/ 	.short	0x0100
        /*0652*/ 	.byte	0x08
	.zero		1


	//   ....[86]....
        /*0654*/ 	.word	0x00000b70
        /*0658*/ 	.word	0x000000ff
        /*065c*/ 	.word	0x00000158
        /*0660*/ 	.short	0x0100
        /*0662*/ 	.byte	0x08
	.zero		1


	//   ....[87]....
        /*0664*/ 	.word	0x00000b80
        /*0668*/ 	.word	0x000000ff
        /*066c*/ 	.word	0x00000398
        /*0670*/ 	.short	0x0100
        /*0672*/ 	.byte	0x08
	.zero		1


	//   ....[88]....
        /*0674*/ 	.word	0x00000b90
        /*0678*/ 	.word	0x000000ff
        /*067c*/ 	.word	0x00000160
        /*0680*/ 	.short	0x0100
        /*0682*/ 	.byte	0x08
	.zero		1


	//   ....[89]....
        /*0684*/ 	.word	0x00000ba0
        /*0688*/ 	.word	0x000000ff
        /*068c*/ 	.word	0x000003a0
        /*0690*/ 	.short	0x0100
        /*0692*/ 	.byte	0x08
	.zero		1


	//   ....[90]....
        /*0694*/ 	.word	0x00000bb0
        /*0698*/ 	.word	0x000000ff
        /*069c*/ 	.word	0x00000168
        /*06a0*/ 	.short	0x0100
        /*06a2*/ 	.byte	0x08
	.zero		1


	//   ....[91]....
        /*06a4*/ 	.word	0x00000bc0
        /*06a8*/ 	.word	0x000000ff
        /*06ac*/ 	.word	0x000003a8
        /*06b0*/ 	.short	0x0100
        /*06b2*/ 	.byte	0x08
	.zero		1


	//   ....[92]....
        /*06b4*/ 	.word	0x00000bd0
        /*06b8*/ 	.word	0x000000ff
        /*06bc*/ 	.word	0x00000170
        /*06c0*/ 	.short	0x0100
        /*06c2*/ 	.byte	0x08
	.zero		1


	//   ....[93]....
        /*06c4*/ 	.word	0x00000be0
        /*06c8*/ 	.word	0x000000ff
        /*06cc*/ 	.word	0x000003b0
        /*06d0*/ 	.short	0x0100
        /*06d2*/ 	.byte	0x08
	.zero		1


	//   ....[94]....
        /*06d4*/ 	.word	0x00000bf0
        /*06d8*/ 	.word	0x000000ff
        /*06dc*/ 	.word	0x00000178
        /*06e0*/ 	.short	0x0100
        /*06e2*/ 	.byte	0x08
	.zero		1


	//   ....[95]....
        /*06e4*/ 	.word	0x00000c00
        /*06e8*/ 	.word	0x000000ff
        /*06ec*/ 	.word	0x000003b8
        /*06f0*/ 	.short	0x0100
        /*06f2*/ 	.byte	0x08
	.zero		1


	//   ....[96]....
        /*06f4*/ 	.word	0x00000c10
        /*06f8*/ 	.word	0x000000ff
        /*06fc*/ 	.word	0x00000180
        /*0700*/ 	.short	0x0100
        /*0702*/ 	.byte	0x08
	.zero		1


	//   ....[97]....
        /*0704*/ 	.word	0x00000c20
        /*0708*/ 	.word	0x000000ff
        /*070c*/ 	.word	0x000003c0
        /*0710*/ 	.short	0x0100
        /*0712*/ 	.byte	0x08
	.zero		1


	//   ....[98]....
        /*0714*/ 	.word	0x00000c30
        /*0718*/ 	.word	0x000000ff
        /*071c*/ 	.word	0x00000188
        /*0720*/ 	.short	0x0100
        /*0722*/ 	.byte	0x08
	.zero		1


	//   ....[99]....
        /*0724*/ 	.word	0x00000c40
        /*0728*/ 	.word	0x000000ff
        /*072c*/ 	.word	0x000003c8
        /*0730*/ 	.short	0x0100
        /*0732*/ 	.byte	0x08
	.zero		1


	//   ....[100]....
        /*0734*/ 	.word	0x00000c50
        /*0738*/ 	.word	0x000000ff
        /*073c*/ 	.word	0x00000190
        /*0740*/ 	.short	0x0100
        /*0742*/ 	.byte	0x08
	.zero		1


	//   ....[101]....
        /*0744*/ 	.word	0x00000c60
        /*0748*/ 	.word	0x000000ff
        /*074c*/ 	.word	0x000003d0
        /*0750*/ 	.short	0x0100
        /*0752*/ 	.byte	0x08
	.zero		1


	//   ....[102]....
        /*0754*/ 	.word	0x00000c70
        /*0758*/ 	.word	0x000000ff
        /*075c*/ 	.word	0x00000198
        /*0760*/ 	.short	0x0100
        /*0762*/ 	.byte	0x08
	.zero		1


	//   ....[103]....
        /*0764*/ 	.word	0x00000c80
        /*0768*/ 	.word	0x000000ff
        /*076c*/ 	.word	0x000003d8
        /*0770*/ 	.short	0x0100
        /*0772*/ 	.byte	0x08
	.zero		1


	//   ....[104]....
        /*0774*/ 	.word	0x00000c90
        /*0778*/ 	.word	0x000000ff
        /*077c*/ 	.word	0x000001a0
        /*0780*/ 	.short	0x0100
        /*0782*/ 	.byte	0x08
	.zero		1


	//   ....[105]....
        /*0784*/ 	.word	0x00000ca0
        /*0788*/ 	.word	0x000000ff
        /*078c*/ 	.word	0x000003e0
        /*0790*/ 	.short	0x0100
        /*0792*/ 	.byte	0x08
	.zero		1


	//   ....[106]....
        /*0794*/ 	.word	0x00000cb0
        /*0798*/ 	.word	0x000000ff
        /*079c*/ 	.word	0x000001a8
        /*07a0*/ 	.short	0x0100
        /*07a2*/ 	.byte	0x08
	.zero		1


	//   ....[107]....
        /*07a4*/ 	.word	0x00000cc0
        /*07a8*/ 	.word	0x000000ff
        /*07ac*/ 	.word	0x000003e8
        /*07b0*/ 	.short	0x0100
        /*07b2*/ 	.byte	0x08
	.zero		1


	//   ....[108]....
        /*07b4*/ 	.word	0x00000cd0
        /*07b8*/ 	.word	0x000000ff
        /*07bc*/ 	.word	0x000001b0
        /*07c0*/ 	.short	0x0100
        /*07c2*/ 	.byte	0x08
	.zero		1


	//   ....[109]....
        /*07c4*/ 	.word	0x00000ce0
        /*07c8*/ 	.word	0x000000ff
        /*07cc*/ 	.word	0x000003f0
        /*07d0*/ 	.short	0x0100
        /*07d2*/ 	.byte	0x08
	.zero		1


	//   ....[110]....
        /*07d4*/ 	.word	0x00000cf0
        /*07d8*/ 	.word	0x000000ff
        /*07dc*/ 	.word	0x000001b8
        /*07e0*/ 	.short	0x0100
        /*07e2*/ 	.byte	0x08
	.zero		1


	//   ....[111]....
        /*07e4*/ 	.word	0x00000d00
        /*07e8*/ 	.word	0x000000ff
        /*07ec*/ 	.word	0x000003f8
        /*07f0*/ 	.short	0x0100
        /*07f2*/ 	.byte	0x08
	.zero		1


	//   ....[112]....
        /*07f4*/ 	.word	0x00000d10
        /*07f8*/ 	.word	0x000000ff
        /*07fc*/ 	.word	0x000001c0
        /*0800*/ 	.short	0x0100
        /*0802*/ 	.byte	0x08
	.zero		1


	//   ....[113]....
        /*0804*/ 	.word	0x00000d20
        /*0808*/ 	.word	0x000000ff
        /*080c*/ 	.word	0x00000400
        /*0810*/ 	.short	0x0100
        /*0812*/ 	.byte	0x08
	.zero		1


	//   ....[114]....
        /*0814*/ 	.word	0x00000d30
        /*0818*/ 	.word	0x000000ff
        /*081c*/ 	.word	0x000001c8
        /*0820*/ 	.short	0x0100
        /*0822*/ 	.byte	0x08
	.zero		1


	//   ....[115]....
        /*0824*/ 	.word	0x00000d40
        /*0828*/ 	.word	0x000000ff
        /*082c*/ 	.word	0x00000408
        /*0830*/ 	.short	0x0100
        /*0832*/ 	.byte	0x08
	.zero		1


	//   ....[116]....
        /*0834*/ 	.word	0x00000d50
        /*0838*/ 	.word	0x000000ff
        /*083c*/ 	.word	0x000001d0
        /*0840*/ 	.short	0x0100
        /*0842*/ 	.byte	0x08
	.zero		1


	//   ....[117]....
        /*0844*/ 	.word	0x00000d60
        /*0848*/ 	.word	0x000000ff
        /*084c*/ 	.word	0x00000410
        /*0850*/ 	.short	0x0100
        /*0852*/ 	.byte	0x08
	.zero		1


	//   ....[118]....
        /*0854*/ 	.word	0x00000d70
        /*0858*/ 	.word	0x000000ff
        /*085c*/ 	.word	0x000001d8
        /*0860*/ 	.short	0x0100
        /*0862*/ 	.byte	0x08
	.zero		1


	//   ....[119]....
        /*0864*/ 	.word	0x00000d80
        /*0868*/ 	.word	0x000000ff
        /*086c*/ 	.word	0x00000418
        /*0870*/ 	.short	0x0100
        /*0872*/ 	.byte	0x08
	.zero		1


	//   ....[120]....
        /*0874*/ 	.word	0x00000d90
        /*0878*/ 	.word	0x000000ff
        /*087c*/ 	.word	0x000001e0
        /*0880*/ 	.short	0x0100
        /*0882*/ 	.byte	0x08
	.zero		1


	//   ....[121]....
        /*0884*/ 	.word	0x00000da0
        /*0888*/ 	.word	0x000000ff
        /*088c*/ 	.word	0x00000420
        /*0890*/ 	.short	0x0100
        /*0892*/ 	.byte	0x08
	.zero		1


	//   ....[122]....
        /*0894*/ 	.word	0x00000db0
        /*0898*/ 	.word	0x000000ff
        /*089c*/ 	.word	0x000001e8
        /*08a0*/ 	.short	0x0100
        /*08a2*/ 	.byte	0x08
	.zero		1


	//   ....[123]....
        /*08a4*/ 	.word	0x00000dc0
        /*08a8*/ 	.word	0x000000ff
        /*08ac*/ 	.word	0x00000428
        /*08b0*/ 	.short	0x0100
        /*08b2*/ 	.byte	0x08
	.zero		1


	//   ....[124]....
        /*08b4*/ 	.word	0x00000dd0
        /*08b8*/ 	.word	0x000000ff
        /*08bc*/ 	.word	0x000001f0
        /*08c0*/ 	.short	0x0100
        /*08c2*/ 	.byte	0x08
	.zero		1


	//   ....[125]....
        /*08c4*/ 	.word	0x00000de0
        /*08c8*/ 	.word	0x000000ff
        /*08cc*/ 	.word	0x00000430
        /*08d0*/ 	.short	0x0100
        /*08d2*/ 	.byte	0x08
	.zero		1


	//   ....[126]....
        /*08d4*/ 	.word	0x00000df0
        /*08d8*/ 	.word	0x000000ff
        /*08dc*/ 	.word	0x000001f8
        /*08e0*/ 	.short	0x0100
        /*08e2*/ 	.byte	0x08
	.zero		1


	//   ....[127]....
        /*08e4*/ 	.word	0x00000e00
        /*08e8*/ 	.word	0x000000ff
        /*08ec*/ 	.word	0x00000438
        /*08f0*/ 	.short	0x0100
        /*08f2*/ 	.byte	0x08
	.zero		1


	//   ....[128]....
        /*08f4*/ 	.word	0x00000e10
        /*08f8*/ 	.word	0x000000ff
        /*08fc*/ 	.word	0x00000200
        /*0900*/ 	.short	0x0100
        /*0902*/ 	.byte	0x08
	.zero		1


	//   ....[129]....
        /*0904*/ 	.word	0x00000e20
        /*0908*/ 	.word	0x000000ff
        /*090c*/ 	.word	0x00000440
        /*0910*/ 	.short	0x0100
        /*0912*/ 	.byte	0x08
	.zero		1


	//   ....[130]....
        /*0914*/ 	.word	0x00000e30
        /*0918*/ 	.word	0x000000ff
        /*091c*/ 	.word	0x00000208
        /*0920*/ 	.short	0x0100
        /*0922*/ 	.byte	0x08
	.zero		1


	//   ....[131]....
        /*0924*/ 	.word	0x00000e40
        /*0928*/ 	.word	0x000000ff
        /*092c*/ 	.word	0x00000448
        /*0930*/ 	.short	0x0100
        /*0932*/ 	.byte	0x08
	.zero		1


	//   ....[132]....
        /*0934*/ 	.word	0x00000e50
        /*0938*/ 	.word	0x000000ff
        /*093c*/ 	.word	0x00000210
        /*0940*/ 	.short	0x0100
        /*0942*/ 	.byte	0x08
	.zero		1


	//   ....[133]....
        /*0944*/ 	.word	0x00000e60
        /*0948*/ 	.word	0x000000ff
        /*094c*/ 	.word	0x00000450
        /*0950*/ 	.short	0x0100
        /*0952*/ 	.byte	0x08
	.zero		1


	//   ....[134]....
        /*0954*/ 	.word	0x00000e70
        /*0958*/ 	.word	0x000000ff
        /*095c*/ 	.word	0x00000218
        /*0960*/ 	.short	0x0100
        /*0962*/ 	.byte	0x08
	.zero		1


	//   ....[135]....
        /*0964*/ 	.word	0x00000e80
        /*0968*/ 	.word	0x000000ff
        /*096c*/ 	.word	0x00000458
        /*0970*/ 	.short	0x0100
        /*0972*/ 	.byte	0x08
	.zero		1


	//   ....[136]....
        /*0974*/ 	.word	0x00000e90
        /*0978*/ 	.word	0x000000ff
        /*097c*/ 	.word	0x00000220
        /*0980*/ 	.short	0x0100
        /*0982*/ 	.byte	0x08
	.zero		1


	//   ....[137]....
        /*0984*/ 	.word	0x00000ea0
        /*0988*/ 	.word	0x000000ff
        /*098c*/ 	.word	0x00000460
        /*0990*/ 	.short	0x0100
        /*0992*/ 	.byte	0x08
	.zero		1


	//   ....[138]....
        /*0994*/ 	.word	0x00000eb0
        /*0998*/ 	.word	0x000000ff
        /*099c*/ 	.word	0x00000228
        /*09a0*/ 	.short	0x0100
        /*09a2*/ 	.byte	0x08
	.zero		1


	//   ....[139]....
        /*09a4*/ 	.word	0x00000ec0
        /*09a8*/ 	.word	0x000000ff
        /*09ac*/ 	.word	0x00000468
        /*09b0*/ 	.short	0x0100
        /*09b2*/ 	.byte	0x08
	.zero		1


	//   ....[140]....
        /*09b4*/ 	.word	0x00000ed0
        /*09b8*/ 	.word	0x000000ff
        /*09bc*/ 	.word	0x00000230
        /*09c0*/ 	.short	0x0100
        /*09c2*/ 	.byte	0x08
	.zero		1


	//   ....[141]....
        /*09c4*/ 	.word	0x00000ee0
        /*09c8*/ 	.word	0x000000ff
        /*09cc*/ 	.word	0x00000470
        /*09d0*/ 	.short	0x0100
        /*09d2*/ 	.byte	0x08
	.zero		1


	//   ....[142]....
        /*09d4*/ 	.word	0x00000ef0
        /*09d8*/ 	.word	0x000000ff
        /*09dc*/ 	.word	0x00000238
        /*09e0*/ 	.short	0x0100
        /*09e2*/ 	.byte	0x08
	.zero		1


	//   ....[143]....
        /*09e4*/ 	.word	0x00000f00
        /*09e8*/ 	.word	0x000000ff
        /*09ec*/ 	.word	0x00000478
        /*09f0*/ 	.short	0x0100
        /*09f2*/ 	.byte	0x08
	.zero		1


	//   ....[144]....
        /*09f4*/ 	.word	0x00001030
        /*09f8*/ 	.word	0x000000ff
        /*09fc*/ 	.word	0x00000480
        /*0a00*/ 	.short	0x0100
        /*0a02*/ 	.byte	0x09
	.zero		1


	//   ....[145]....
        /*0a04*/ 	.word	0x00001040
        /*0a08*/ 	.word	0x000000ff
        /*0a0c*/ 	.word	0x00000488
        /*0a10*/ 	.short	0x0100
        /*0a12*/ 	.byte	0x09
	.zero		1


	//   ....[146]....
        /*0a14*/ 	.word	0x00001120
        /*0a18*/ 	.word	0x000000ff
        /*0a1c*/ 	.word	0x00000490
        /*0a20*/ 	.short	0x0100
        /*0a22*/ 	.byte	0x08
	.zero		1


	//   ....[147]....
        /*0a24*/ 	.word	0x00001130
        /*0a28*/ 	.word	0x000000ff
        /*0a2c*/ 	.word	0x00000498
        /*0a30*/ 	.short	0x0100
        /*0a32*/ 	.byte	0x08
	.zero		1


	//   ....[148]....
        /*0a34*/ 	.word	0x00001260
        /*0a38*/ 	.word	0x000000ff
        /*0a3c*/ 	.word	0x000004a0
        /*0a40*/ 	.short	0x0100
        /*0a42*/ 	.byte	0x08
	.zero		1


	//   ....[149]....
        /*0a44*/ 	.word	0x00001270
        /*0a48*/ 	.word	0x000000ff
        /*0a4c*/ 	.word	0x000004b0
        /*0a50*/ 	.short	0x0100
        /*0a52*/ 	.byte	0x08
	.zero		1


	//   ....[150]....
        /*0a54*/ 	.word	0x00001280
        /*0a58*/ 	.word	0x000000ff
        /*0a5c*/ 	.word	0x000004a8
        /*0a60*/ 	.short	0x0100
        /*0a62*/ 	.byte	0x08
	.zero		1


	//   ....[151]....
        /*0a64*/ 	.word	0x00001290
        /*0a68*/ 	.word	0x000000ff
        /*0a6c*/ 	.word	0x000004b8
        /*0a70*/ 	.short	0x0100
        /*0a72*/ 	.byte	0x08
	.zero		1


	//   ....[152]....
        /*0a74*/ 	.word	0x000013b0
        /*0a78*/ 	.word	0x000000ff
        /*0a7c*/ 	.word	0x000004c0
        /*0a80*/ 	.short	0x0100
        /*0a82*/ 	.byte	0x09
	.zero		1


	//   ....[153]....
        /*0a84*/ 	.word	0x000013c0
        /*0a88*/ 	.word	0x000000ff
        /*0a8c*/ 	.word	0x000004e0
        /*0a90*/ 	.short	0x0100
        /*0a92*/ 	.byte	0x09
	.zero		1


	//   ....[154]....
        /*0a94*/ 	.word	0x000013d0
        /*0a98*/ 	.word	0x000000ff
        /*0a9c*/ 	.word	0x000004c8
        /*0aa0*/ 	.short	0x0100
        /*0aa2*/ 	.byte	0x09
	.zero		1


	//   ....[155]....
        /*0aa4*/ 	.word	0x000013e0
        /*0aa8*/ 	.word	0x000000ff
        /*0aac*/ 	.word	0x000004e8
        /*0ab0*/ 	.short	0x0100
        /*0ab2*/ 	.byte	0x09
	.zero		1


	//   ....[156]....
        /*0ab4*/ 	.word	0x000013f0
        /*0ab8*/ 	.word	0x000000ff
        /*0abc*/ 	.word	0x000004d0
        /*0ac0*/ 	.short	0x0100
        /*0ac2*/ 	.byte	0x09
	.zero		1


	//   ....[157]....
        /*0ac4*/ 	.word	0x00001400
        /*0ac8*/ 	.word	0x000000ff
        /*0acc*/ 	.word	0x000004f0
        /*0ad0*/ 	.short	0x0100
        /*0ad2*/ 	.byte	0x09
	.zero		1


	//   ....[158]....
        /*0ad4*/ 	.word	0x00001410
        /*0ad8*/ 	.word	0x000000ff
        /*0adc*/ 	.word	0x000004d8
        /*0ae0*/ 	.short	0x0100
        /*0ae2*/ 	.byte	0x09
	.zero		1


	//   ....[159]....
        /*0ae4*/ 	.word	0x00001420
        /*0ae8*/ 	.word	0x000000ff
        /*0aec*/ 	.word	0x000004f8
        /*0af0*/ 	.short	0x0100
        /*0af2*/ 	.byte	0x09
	.zero		1


	//   ....[160]....
        /*0af4*/ 	.word	0x00001510
        /*0af8*/ 	.word	0x000000ff
        /*0afc*/ 	.word	0x00000500
        /*0b00*/ 	.short	0x0100
        /*0b02*/ 	.byte	0x08
	.zero		1


	//   ....[161]....
        /*0b04*/ 	.word	0x00001520
        /*0b08*/ 	.word	0x000000ff
        /*0b0c*/ 	.word	0x00000510
        /*0b10*/ 	.short	0x0100
        /*0b12*/ 	.byte	0x08
	.zero		1


	//   ....[162]....
        /*0b14*/ 	.word	0x00001530
        /*0b18*/ 	.word	0x000000ff
        /*0b1c*/ 	.word	0x00000508
        /*0b20*/ 	.short	0x0100
        /*0b22*/ 	.byte	0x08
	.zero		1


	//   ....[163]....
        /*0b24*/ 	.word	0x00001540
        /*0b28*/ 	.word	0x000000ff
        /*0b2c*/ 	.word	0x00000518
        /*0b30*/ 	.short	0x0100
        /*0b32*/ 	.byte	0x08
	.zero		1


	//   ....[164]....
        /*0b34*/ 	.word	0x00001630
        /*0b38*/ 	.word	0x000000ff
        /*0b3c*/ 	.word	0x00000520
        /*0b40*/ 	.short	0x0100
        /*0b42*/ 	.byte	0x06
	.zero		1


	//   ....[165]....
        /*0b44*/ 	.word	0x00002040
        /*0b48*/ 	.word	0x00000003
        /*0b4c*/ 	.word	0x00000510
        /*0b50*/ 	.short	0x010a
        /*0b52*/ 	.byte	0xff
	.zero		1


	//   ....[166]....
        /*0b54*/ 	.word	0x00002070
        /*0b58*/ 	.word	0x00000003
        /*0b5c*/ 	.word	0x00000500
        /*0b60*/ 	.short	0x0101
        /*0b62*/ 	.byte	0xff
	.zero		1


	//   ....[167]....
        /*0b64*/ 	.word	0x00002170
        /*0b68*/ 	.word	0x000000ff
        /*0b6c*/ 	.word	0x00000240
        /*0b70*/ 	.short	0x010a
        /*0b72*/ 	.byte	0x08
	.zero		1


	//   ....[168]....
        /*0b74*/ 	.word	0x00002240
        /*0b78*/ 	.word	0x000000ff
        /*0b7c*/ 	.word	0x00000240
        /*0b80*/ 	.short	0x010a
        /*0b82*/ 	.byte	0x21
	.zero		1


	//   ....[169]....
        /*0b84*/ 	.word	0x000023f0
        /*0b88*/ 	.word	0x000000ff
        /*0b8c*/ 	.word	0x00000240
        /*0b90*/ 	.short	0x010a
        /*0b92*/ 	.byte	0x08
	.zero		1


	//   ....[170]....
        /*0b94*/ 	.word	0x000024f0
        /*0b98*/ 	.word	0x000000ff
        /*0b9c*/ 	.word	0x00000498
        /*0ba0*/ 	.short	0x0101
        /*0ba2*/ 	.byte	0x04
	.zero		1


	//   ....[171]....
        /*0ba4*/ 	.word	0x00002510
        /*0ba8*/ 	.word	0x000000ff
        /*0bac*/ 	.word	0x00000240
        /*0bb0*/ 	.short	0x010a
        /*0bb2*/ 	.byte	0x08
	.zero		1


	//   ....[172]....
        /*0bb4*/ 	.word	0x00002590
        /*0bb8*/ 	.word	0x000000ff
        /*0bbc*/ 	.word	0x00000240
        /*0bc0*/ 	.short	0x010a
        /*0bc2*/ 	.byte	0x11
	.zero		1


	//   ....[173]....
        /*0bc4*/ 	.word	0x00002720
        /*0bc8*/ 	.word	0x000000ff
        /*0bcc*/ 	.word	0x00000240
        /*0bd0*/ 	.short	0x010a
        /*0bd2*/ 	.byte	0x08
	.zero		1


	//   ....[174]....
        /*0bd4*/ 	.word	0x00002870
        /*0bd8*/ 	.word	0x00000002
        /*0bdc*/ 	.word	0x000004a0
        /*0be0*/ 	.short	0x010a
        /*0be2*/ 	.byte	0xff
	.zero		1


	//   ....[175]....
        /*0be4*/ 	.word	0x00002930
        /*0be8*/ 	.word	0x00000002
        /*0bec*/ 	.word	0x00000000
        /*0bf0*/ 	.short	0x0101
        /*0bf2*/ 	.byte	0xff
	.zero		1


	//   ....[176]....
        /*0bf4*/ 	.word	0x00002e90
        /*0bf8*/ 	.word	0x000000ff
        /*0bfc*/ 	.word	0x00000000
        /*0c00*/ 	.short	0x010a
        /*0c02*/ 	.byte	0x05
	.zero		1


	//   ....[177]....
        /*0c04*/ 	.word	0x00002f20
        /*0c08*/ 	.word	0x000000ff
        /*0c0c*/ 	.word	0x00000000
        /*0c10*/ 	.short	0x010a
        /*0c12*/ 	.byte	0x05
	.zero		1


	//   ....[178]....
        /*0c14*/ 	.word	0x00002fb0
        /*0c18*/ 	.word	0x000000ff
        /*0c1c*/ 	.word	0x00000000
        /*0c20*/ 	.short	0x010a
        /*0c22*/ 	.byte	0x05
	.zero		1


	//   ....[179]....
        /*0c24*/ 	.word	0x00003040
        /*0c28*/ 	.word	0x000000ff
        /*0c2c*/ 	.word	0x00000000
        /*0c30*/ 	.short	0x010a
        /*0c32*/ 	.byte	0x05
	.zero		1


	//   ....[180]....
        /*0c34*/ 	.word	0x000030d0
        /*0c38*/ 	.word	0x000000ff
        /*0c3c*/ 	.word	0x00000000
        /*0c40*/ 	.short	0x010a
        /*0c42*/ 	.byte	0x05
	.zero		1


	//   ....[181]....
        /*0c44*/ 	.word	0x00003160
        /*0c48*/ 	.word	0x000000ff
        /*0c4c*/ 	.word	0x00000000
        /*0c50*/ 	.short	0x010a
        /*0c52*/ 	.byte	0x05
	.zero		1


	//   ....[182]....
        /*0c54*/ 	.word	0x000031f0
        /*0c58*/ 	.word	0x000000ff
        /*0c5c*/ 	.word	0x00000000
        /*0c60*/ 	.short	0x010a
        /*0c62*/ 	.byte	0x05
	.zero		1


	//   ....[183]....
        /*0c64*/ 	.word	0x00003280
        /*0c68*/ 	.word	0x000000ff
        /*0c6c*/ 	.word	0x00000000
        /*0c70*/ 	.short	0x010a
        /*0c72*/ 	.byte	0x05
	.zero		1


	//   ....[184]....
        /*0c74*/ 	.word	0x00003310
        /*0c78*/ 	.word	0x000000ff
        /*0c7c*/ 	.word	0x00000000
        /*0c80*/ 	.short	0x010a
        /*0c82*/ 	.byte	0x05
	.zero		1


	//   ....[185]....
        /*0c84*/ 	.word	0x000033a0
        /*0c88*/ 	.word	0x000000ff
        /*0c8c*/ 	.word	0x00000000
        /*0c90*/ 	.short	0x010a
        /*0c92*/ 	.byte	0x05
	.zero		1


	//   ....[186]....
        /*0c94*/ 	.word	0x00003430
        /*0c98*/ 	.word	0x000000ff
        /*0c9c*/ 	.word	0x00000000
        /*0ca0*/ 	.short	0x010a
        /*0ca2*/ 	.byte	0x05
	.zero		1


	//   ....[187]....
        /*0ca4*/ 	.word	0x000034c0
        /*0ca8*/ 	.word	0x000000ff
        /*0cac*/ 	.word	0x00000000
        /*0cb0*/ 	.short	0x010a
        /*0cb2*/ 	.byte	0x05
	.zero		1


	//   ....[188]....
        /*0cb4*/ 	.word	0x00003550
        /*0cb8*/ 	.word	0x000000ff
        /*0cbc*/ 	.word	0x00000000
        /*0cc0*/ 	.short	0x010a
        /*0cc2*/ 	.byte	0x05
	.zero		1


	//   ....[189]....
        /*0cc4*/ 	.word	0x000035e0
        /*0cc8*/ 	.word	0x000000ff
        /*0ccc*/ 	.word	0x00000000
        /*0cd0*/ 	.short	0x010a
        /*0cd2*/ 	.byte	0x05
	.zero		1


	//   ....[190]....
        /*0cd4*/ 	.word	0x00003670
        /*0cd8*/ 	.word	0x000000ff
        /*0cdc*/ 	.word	0x00000000
        /*0ce0*/ 	.short	0x010a
        /*0ce2*/ 	.byte	0x05
	.zero		1


	//   ....[191]....
        /*0ce4*/ 	.word	0x00003700
        /*0ce8*/ 	.word	0x000000ff
        /*0cec*/ 	.word	0x00000000
        /*0cf0*/ 	.short	0x010a
        /*0cf2*/ 	.byte	0x05
	.zero		1


	//   ....[192]....
        /*0cf4*/ 	.word	0x00003790
        /*0cf8*/ 	.word	0x000000ff
        /*0cfc*/ 	.word	0x00000000
        /*0d00*/ 	.short	0x010a
        /*0d02*/ 	.byte	0x05
	.zero		1


	//   ....[193]....
        /*0d04*/ 	.word	0x00003820
        /*0d08*/ 	.word	0x000000ff
        /*0d0c*/ 	.word	0x00000000
        /*0d10*/ 	.short	0x010a
        /*0d12*/ 	.byte	0x05
	.zero		1


	//   ....[194]....
        /*0d14*/ 	.word	0x000038b0
        /*0d18*/ 	.word	0x000000ff
        /*0d1c*/ 	.word	0x00000000
        /*0d20*/ 	.short	0x010a
        /*0d22*/ 	.byte	0x05
	.zero		1


	//   ....[195]....
        /*0d24*/ 	.word	0x00003940
        /*0d28*/ 	.word	0x000000ff
        /*0d2c*/ 	.word	0x00000000
        /*0d30*/ 	.short	0x010a
        /*0d32*/ 	.byte	0x05
	.zero		1


	//   ....[196]....
        /*0d34*/ 	.word	0x000039d0
        /*0d38*/ 	.word	0x000000ff
        /*0d3c*/ 	.word	0x00000000
        /*0d40*/ 	.short	0x010a
        /*0d42*/ 	.byte	0x05
	.zero		1


	//   ....[197]....
        /*0d44*/ 	.word	0x00003a60
        /*0d48*/ 	.word	0x000000ff
        /*0d4c*/ 	.word	0x00000000
        /*0d50*/ 	.short	0x010a
        /*0d52*/ 	.byte	0x05
	.zero		1


	//   ....[198]....
        /*0d54*/ 	.word	0x00003af0
        /*0d58*/ 	.word	0x000000ff
        /*0d5c*/ 	.word	0x00000000
        /*0d60*/ 	.short	0x010a
        /*0d62*/ 	.byte	0x05
	.zero		1


	//   ....[199]....
        /*0d64*/ 	.word	0x00003b80
        /*0d68*/ 	.word	0x000000ff
        /*0d6c*/ 	.word	0x00000000
        /*0d70*/ 	.short	0x010a
        /*0d72*/ 	.byte	0x05
	.zero		1


	//   ....[200]....
        /*0d74*/ 	.word	0x00003c10
        /*0d78*/ 	.word	0x000000ff
        /*0d7c*/ 	.word	0x00000000
        /*0d80*/ 	.short	0x010a
        /*0d82*/ 	.byte	0x05
	.zero		1


	//   ....[201]....
        /*0d84*/ 	.word	0x00003ca0
        /*0d88*/ 	.word	0x000000ff
        /*0d8c*/ 	.word	0x00000000
        /*0d90*/ 	.short	0x010a
        /*0d92*/ 	.byte	0x05
	.zero		1


	//   ....[202]....
        /*0d94*/ 	.word	0x00003d30
        /*0d98*/ 	.word	0x000000ff
        /*0d9c*/ 	.word	0x00000000
        /*0da0*/ 	.short	0x010a
        /*0da2*/ 	.byte	0x05
	.zero		1


	//   ....[203]....
        /*0da4*/ 	.word	0x00003dc0
        /*0da8*/ 	.word	0x000000ff
        /*0dac*/ 	.word	0x00000000
        /*0db0*/ 	.short	0x010a
        /*0db2*/ 	.byte	0x05
	.zero		1


	//   ....[204]....
        /*0db4*/ 	.word	0x00003e50
        /*0db8*/ 	.word	0x000000ff
        /*0dbc*/ 	.word	0x00000000
        /*0dc0*/ 	.short	0x010a
        /*0dc2*/ 	.byte	0x05
	.zero		1


	//   ....[205]....
        /*0dc4*/ 	.word	0x00003ee0
        /*0dc8*/ 	.word	0x000000ff
        /*0dcc*/ 	.word	0x00000000
        /*0dd0*/ 	.short	0x010a
        /*0dd2*/ 	.byte	0x05
	.zero		1


	//   ....[206]....
        /*0dd4*/ 	.word	0x00003f70
        /*0dd8*/ 	.word	0x000000ff
        /*0ddc*/ 	.word	0x00000000
        /*0de0*/ 	.short	0x010a
        /*0de2*/ 	.byte	0x05
	.zero		1


	//   ....[207]....
        /*0de4*/ 	.word	0x00004000
        /*0de8*/ 	.word	0x000000ff
        /*0dec*/ 	.word	0x00000000
        /*0df0*/ 	.short	0x010a
        /*0df2*/ 	.byte	0x05
	.zero		1


	//   ....[208]....
        /*0df4*/ 	.word	0x00004090
        /*0df8*/ 	.word	0x000000ff
        /*0dfc*/ 	.word	0x00000000
        /*0e00*/ 	.short	0x010a
        /*0e02*/ 	.byte	0x05
	.zero		1


	//   ....[209]....
        /*0e04*/ 	.word	0x00004120
        /*0e08*/ 	.word	0x000000ff
        /*0e0c*/ 	.word	0x00000000
        /*0e10*/ 	.short	0x010a
        /*0e12*/ 	.byte	0x05
	.zero		1


	//   ....[210]....
        /*0e14*/ 	.word	0x000041b0
        /*0e18*/ 	.word	0x000000ff
        /*0e1c*/ 	.word	0x00000000
        /*0e20*/ 	.short	0x010a
        /*0e22*/ 	.byte	0x05
	.zero		1


	//   ....[211]....
        /*0e24*/ 	.word	0x00004240
        /*0e28*/ 	.word	0x000000ff
        /*0e2c*/ 	.word	0x00000000
        /*0e30*/ 	.short	0x010a
        /*0e32*/ 	.byte	0x05
	.zero		1


	//   ....[212]....
        /*0e34*/ 	.word	0x000042d0
        /*0e38*/ 	.word	0x000000ff
        /*0e3c*/ 	.word	0x00000000
        /*0e40*/ 	.short	0x010a
        /*0e42*/ 	.byte	0x05
	.zero		1


	//   ....[213]....
        /*0e44*/ 	.word	0x00004360
        /*0e48*/ 	.word	0x000000ff
        /*0e4c*/ 	.word	0x00000000
        /*0e50*/ 	.short	0x010a
        /*0e52*/ 	.byte	0x05
	.zero		1


	//   ....[214]....
        /*0e54*/ 	.word	0x000043f0
        /*0e58*/ 	.word	0x000000ff
        /*0e5c*/ 	.word	0x00000000
        /*0e60*/ 	.short	0x010a
        /*0e62*/ 	.byte	0x05
	.zero		1


	//   ....[215]....
        /*0e64*/ 	.word	0x00004480
        /*0e68*/ 	.word	0x000000ff
        /*0e6c*/ 	.word	0x00000000
        /*0e70*/ 	.short	0x010a
        /*0e72*/ 	.byte	0x05
	.zero		1


	//   ....[216]....
        /*0e74*/ 	.word	0x00004510
        /*0e78*/ 	.word	0x000000ff
        /*0e7c*/ 	.word	0x00000000
        /*0e80*/ 	.short	0x010a
        /*0e82*/ 	.byte	0x05
	.zero		1


	//   ....[217]....
        /*0e84*/ 	.word	0x000045a0
        /*0e88*/ 	.word	0x000000ff
        /*0e8c*/ 	.word	0x00000000
        /*0e90*/ 	.short	0x010a
        /*0e92*/ 	.byte	0x05
	.zero		1


	//   ....[218]....
        /*0e94*/ 	.word	0x00004630
        /*0e98*/ 	.word	0x000000ff
        /*0e9c*/ 	.word	0x00000000
        /*0ea0*/ 	.short	0x010a
        /*0ea2*/ 	.byte	0x05
	.zero		1


	//   ....[219]....
        /*0ea4*/ 	.word	0x000046c0
        /*0ea8*/ 	.word	0x000000ff
        /*0eac*/ 	.word	0x00000000
        /*0eb0*/ 	.short	0x010a
        /*0eb2*/ 	.byte	0x05
	.zero		1


	//   ....[220]....
        /*0eb4*/ 	.word	0x00004750
        /*0eb8*/ 	.word	0x000000ff
        /*0ebc*/ 	.word	0x00000000
        /*0ec0*/ 	.short	0x010a
        /*0ec2*/ 	.byte	0x05
	.zero		1


	//   ....[221]....
        /*0ec4*/ 	.word	0x000047e0
        /*0ec8*/ 	.word	0x000000ff
        /*0ecc*/ 	.word	0x00000000
        /*0ed0*/ 	.short	0x010a
        /*0ed2*/ 	.byte	0x05
	.zero		1


	//   ....[222]....
        /*0ed4*/ 	.word	0x00004870
        /*0ed8*/ 	.word	0x000000ff
        /*0edc*/ 	.word	0x00000000
        /*0ee0*/ 	.short	0x010a
        /*0ee2*/ 	.byte	0x05
	.zero		1


	//   ....[223]....
        /*0ee4*/ 	.word	0x00004900
        /*0ee8*/ 	.word	0x000000ff
        /*0eec*/ 	.word	0x00000000
        /*0ef0*/ 	.short	0x010a
        /*0ef2*/ 	.byte	0x05
	.zero		1


	//   ....[224]....
        /*0ef4*/ 	.word	0x00004990
        /*0ef8*/ 	.word	0x000000ff
        /*0efc*/ 	.word	0x00000000
        /*0f00*/ 	.short	0x010a
        /*0f02*/ 	.byte	0x05
	.zero		1


	//   ....[225]....
        /*0f04*/ 	.word	0x00004a20
        /*0f08*/ 	.word	0x000000ff
        /*0f0c*/ 	.word	0x00000000
        /*0f10*/ 	.short	0x010a
        /*0f12*/ 	.byte	0x05
	.zero		1


	//   ....[226]....
        /*0f14*/ 	.word	0x00004ab0
        /*0f18*/ 	.word	0x000000ff
        /*0f1c*/ 	.word	0x00000000
        /*0f20*/ 	.short	0x010a
        /*0f22*/ 	.byte	0x05
	.zero		1


	//   ....[227]....
        /*0f24*/ 	.word	0x00004b40
        /*0f28*/ 	.word	0x000000ff
        /*0f2c*/ 	.word	0x00000000
        /*0f30*/ 	.short	0x010a
        /*0f32*/ 	.byte	0x05
	.zero		1


	//   ....[228]....
        /*0f34*/ 	.word	0x00004bd0
        /*0f38*/ 	.word	0x000000ff
        /*0f3c*/ 	.word	0x00000000
        /*0f40*/ 	.short	0x010a
        /*0f42*/ 	.byte	0x05
	.zero		1


	//   ....[229]....
        /*0f44*/ 	.word	0x00004c60
        /*0f48*/ 	.word	0x000000ff
        /*0f4c*/ 	.word	0x00000000
        /*0f50*/ 	.short	0x010a
        /*0f52*/ 	.byte	0x05
	.zero		1


	//   ....[230]....
        /*0f54*/ 	.word	0x00004cf0
        /*0f58*/ 	.word	0x000000ff
        /*0f5c*/ 	.word	0x00000000
        /*0f60*/ 	.short	0x010a
        /*0f62*/ 	.byte	0x05
	.zero		1


	//   ....[231]....
        /*0f64*/ 	.word	0x00004d80
        /*0f68*/ 	.word	0x000000ff
        /*0f6c*/ 	.word	0x00000000
        /*0f70*/ 	.short	0x010a
        /*0f72*/ 	.byte	0x05
	.zero		1


	//   ....[232]....
        /*0f74*/ 	.word	0x00004e10
        /*0f78*/ 	.word	0x000000ff
        /*0f7c*/ 	.word	0x00000000
        /*0f80*/ 	.short	0x010a
        /*0f82*/ 	.byte	0x05
	.zero		1


	//   ....[233]....
        /*0f84*/ 	.word	0x00004ea0
        /*0f88*/ 	.word	0x000000ff
        /*0f8c*/ 	.word	0x00000000
        /*0f90*/ 	.short	0x010a
        /*0f92*/ 	.byte	0x05
	.zero		1


	//   ....[234]....
        /*0f94*/ 	.word	0x00004f30
        /*0f98*/ 	.word	0x000000ff
        /*0f9c*/ 	.word	0x00000000
        /*0fa0*/ 	.short	0x010a
        /*0fa2*/ 	.byte	0x05
	.zero		1


	//   ....[235]....
        /*0fa4*/ 	.word	0x00004fc0
        /*0fa8*/ 	.word	0x000000ff
        /*0fac*/ 	.word	0x00000000
        /*0fb0*/ 	.short	0x010a
        /*0fb2*/ 	.byte	0x05
	.zero		1


	//   ....[236]....
        /*0fb4*/ 	.word	0x00005050
        /*0fb8*/ 	.word	0x000000ff
        /*0fbc*/ 	.word	0x00000000
        /*0fc0*/ 	.short	0x010a
        /*0fc2*/ 	.byte	0x05
	.zero		1


	//   ....[237]....
        /*0fc4*/ 	.word	0x000050e0
        /*0fc8*/ 	.word	0x000000ff
        /*0fcc*/ 	.word	0x00000000
        /*0fd0*/ 	.short	0x010a
        /*0fd2*/ 	.byte	0x05
	.zero		1


	//   ....[238]....
        /*0fd4*/ 	.word	0x00005170
        /*0fd8*/ 	.word	0x000000ff
        /*0fdc*/ 	.word	0x00000000
        /*0fe0*/ 	.short	0x010a
        /*0fe2*/ 	.byte	0x05
	.zero		1


	//   ....[239]....
        /*0fe4*/ 	.word	0x00005200
        /*0fe8*/ 	.word	0x000000ff
        /*0fec*/ 	.word	0x00000000
        /*0ff0*/ 	.short	0x010a
        /*0ff2*/ 	.byte	0x05
	.zero		1


	//   ....[240]....
        /*0ff4*/ 	.word	0x00005290
        /*0ff8*/ 	.word	0x000000ff
        /*0ffc*/ 	.word	0x00000000
        /*1000*/ 	.short	0x010a
        /*1002*/ 	.byte	0x05
	.zero		1


	//   ....[241]....
        /*1004*/ 	.word	0x00005320
        /*1008*/ 	.word	0x000000ff
        /*100c*/ 	.word	0x00000000
        /*1010*/ 	.short	0x010a
        /*1012*/ 	.byte	0x05
	.zero		1


	//   ....[242]....
        /*1014*/ 	.word	0x000053b0
        /*1018*/ 	.word	0x000000ff
        /*101c*/ 	.word	0x00000000
        /*1020*/ 	.short	0x010a
        /*1022*/ 	.byte	0x05
	.zero		1


	//   ....[243]....
        /*1024*/ 	.word	0x00005440
        /*1028*/ 	.word	0x000000ff
        /*102c*/ 	.word	0x00000000
        /*1030*/ 	.short	0x010a
        /*1032*/ 	.byte	0x05
	.zero		1


	//   ....[244]....
        /*1034*/ 	.word	0x000054d0
        /*1038*/ 	.word	0x000000ff
        /*103c*/ 	.word	0x00000000
        /*1040*/ 	.short	0x010a
        /*1042*/ 	.byte	0x05
	.zero		1


	//   ....[245]....
        /*1044*/ 	.word	0x00005560
        /*1048*/ 	.word	0x000000ff
        /*104c*/ 	.word	0x00000000
        /*1050*/ 	.short	0x010a
        /*1052*/ 	.byte	0x05
	.zero		1


	//   ....[246]....
        /*1054*/ 	.word	0x000055f0
        /*1058*/ 	.word	0x000000ff
        /*105c*/ 	.word	0x00000000
        /*1060*/ 	.short	0x010a
        /*1062*/ 	.byte	0x05
	.zero		1


	//   ....[247]....
        /*1064*/ 	.word	0x00005690
        /*1068*/ 	.word	0x00000000
        /*106c*/ 	.word	0x00000000
        /*1070*/ 	.short	0x010a
        /*1072*/ 	.byte	0xff
	.zero		1


	//   ....[248]....
        /*1074*/ 	.word	0x000057c0
        /*1078*/ 	.word	0x00000000
        /*107c*/ 	.word	0x00000500
        /*1080*/ 	.short	0x010a
        /*1082*/ 	.byte	0xff
	.zero		1


	//   ....[249]....
        /*1084*/ 	.word	0x00005830
        /*1088*/ 	.word	0x00000004
        /*108c*/ 	.word	0x00000000
        /*1090*/ 	.short	0x0101
        /*1092*/ 	.byte	0xff
	.zero		1


	//   ....[250]....
        /*1094*/ 	.word	0x00005850
        /*1098*/ 	.word	0x000000ff
        /*109c*/ 	.word	0x000004b0
        /*10a0*/ 	.short	0x010a
        /*10a2*/ 	.byte	0x05
	.zero		1


	//   ....[251]....
        /*10a4*/ 	.word	0x00005970
        /*10a8*/ 	.word	0x00000000
        /*10ac*/ 	.word	0x000004a0
        /*10b0*/ 	.short	0x010a
        /*10b2*/ 	.byte	0xff
	.zero		1


	//   ....[252]....
        /*10b4*/ 	.word	0x00005a70
        /*10b8*/ 	.word	0x00000000
        /*10bc*/ 	.word	0x00000000
        /*10c0*/ 	.short	0x0101
        /*10c2*/ 	.byte	0xff
	.zero		1


	//   ....[253]....
        /*10c4*/ 	.word	0x00005b00
        /*10c8*/ 	.word	0x000000ff
        /*10cc*/ 	.word	0x000004b0
        /*10d0*/ 	.short	0x0106
        /*10d2*/ 	.byte	0x05
	.zero		1


	//   ....[254]....
        /*10d4*/ 	.word	0x00005b20
        /*10d8*/ 	.word	0x000000ff
        /*10dc*/ 	.word	0x000004b0
        /*10e0*/ 	.short	0x010a
        /*10e2*/ 	.byte	0x05
	.zero		1


	//   ....[255]....
        /*10e4*/ 	.word	0x00005bb0
        /*10e8*/ 	.word	0x000000ff
        /*10ec*/ 	.word	0x000004b0
        /*10f0*/ 	.short	0x0106
        /*10f2*/ 	.byte	0x04
	.zero		1


	//   ....[0]....
        /*10f4*/ 	.word	0x00005bf0
        /*10f8*/ 	.word	0x00000000
        /*10fc*/ 	.word	0x000004b0
        /*1100*/ 	.short	0x010a
        /*1102*/ 	.byte	0xff
	.zero		1


	//   ....[1]....
        /*1104*/ 	.word	0x00005e30
        /*1108*/ 	.word	0x000000ff
        /*110c*/ 	.word	0x00000008
        /*1110*/ 	.short	0x010a
        /*1112*/ 	.byte	0x06
	.zero		1


	//   ....[2]....
        /*1114*/ 	.word	0x00005e50
        /*1118*/ 	.word	0x000000ff
        /*111c*/ 	.word	0x00000008
        /*1120*/ 	.short	0x010a
        /*1122*/ 	.byte	0x06
	.zero		1


	//   ....[3]....
        /*1124*/ 	.word	0x00005fe0
        /*1128*/ 	.word	0x000000ff
        /*112c*/ 	.word	0x00000008
        /*1130*/ 	.short	0x010a
        /*1132*/ 	.byte	0x06
	.zero		1


	//   ....[4]....
        /*1134*/ 	.word	0x00006000
        /*1138*/ 	.word	0x000000ff
        /*113c*/ 	.word	0x00000008
        /*1140*/ 	.short	0x010a
        /*1142*/ 	.byte	0x06
	.zero		1


	//   ....[5]....
        /*1144*/ 	.word	0x000060c0
        /*1148*/ 	.word	0x000000ff
        /*114c*/ 	.word	0x00000000
        /*1150*/ 	.short	0x0101
        /*1152*/ 	.byte	0x07
	.zero		1


	//   ....[6]....
        /*1154*/ 	.word	0x000063a0
        /*1158*/ 	.word	0x00000000
        /*115c*/ 	.word	0x000004a0
        /*1160*/ 	.short	0x010a
        /*1162*/ 	.byte	0xff
	.zero		1


	//   ....[7]....
        /*1164*/ 	.word	0x00006460
        /*1168*/ 	.word	0x00000000
        /*116c*/ 	.word	0x00000000
        /*1170*/ 	.short	0x0101
        /*1172*/ 	.byte	0xff
	.zero		1


	//   ....[8]....
        /*1174*/ 	.word	0x00006510
        /*1178*/ 	.word	0x000000ff
        /*117c*/ 	.word	0x00000000
        /*1180*/ 	.short	0x010a
        /*1182*/ 	.byte	0x06
	.zero		1


	//   ....[9]....
        /*1184*/ 	.word	0x00006520
        /*1188*/ 	.word	0x000000ff
        /*118c*/ 	.word	0x000004e0
        /*1190*/ 	.short	0x010a
        /*1192*/ 	.byte	0x0b
	.zero		1


	//   ....[10]....
        /*1194*/ 	.word	0x000065e0
        /*1198*/ 	.word	0x000000ff
        /*119c*/ 	.word	0x00000000
        /*11a0*/ 	.short	0x010a
        /*11a2*/ 	.byte	0x09
	.zero		1


	//   ....[11]....
        /*11a4*/ 	.word	0x00006720
        /*11a8*/ 	.word	0x000000ff
        /*11ac*/ 	.word	0x00000000
        /*11b0*/ 	.short	0x010a
        /*11b2*/ 	.byte	0x06
	.zero		1


	//   ....[12]....
        /*11b4*/ 	.word	0x00006920
        /*11b8*/ 	.word	0x000000ff
        /*11bc*/ 	.word	0x00000000
        /*11c0*/ 	.short	0x010a
        /*11c2*/ 	.byte	0x07
	.zero		1


	//   ....[13]....
        /*11c4*/ 	.word	0x000069b0
        /*11c8*/ 	.word	0x000000ff
        /*11cc*/ 	.word	0x00000000
        /*11d0*/ 	.short	0x010a
        /*11d2*/ 	.byte	0x07
	.zero		1


	//   ....[14]....
        /*11d4*/ 	.word	0x00006a40
        /*11d8*/ 	.word	0x000000ff
        /*11dc*/ 	.word	0x00000000
        /*11e0*/ 	.short	0x010a
        /*11e2*/ 	.byte	0x07
	.zero		1


	//   ....[15]....
        /*11e4*/ 	.word	0x00006ae0
        /*11e8*/ 	.word	0x00000000
        /*11ec*/ 	.word	0x00000000
        /*11f0*/ 	.short	0x010a
        /*11f2*/ 	.byte	0xff
	.zero		1


	//   ....[16]....
        /*11f4*/ 	.word	0x00006b20
        /*11f8*/ 	.word	0x00000000
        /*11fc*/ 	.word	0x00000000
        /*1200*/ 	.short	0x010a
        /*1202*/ 	.byte	0xff
	.zero		1


	//   ....[17]....
        /*1204*/ 	.word	0x00006b90
        /*1208*/ 	.word	0x000000ff
        /*120c*/ 	.word	0x00000000
        /*1210*/ 	.short	0x0101
        /*1212*/ 	.byte	0x05
	.zero		1


	//   ....[18]....
        /*1214*/ 	.word	0x00006bd0
        /*1218*/ 	.word	0x000000ff
        /*121c*/ 	.word	0x00000520
        /*1220*/ 	.short	0x010a
        /*1222*/ 	.byte	0x08
	.zero		1


	//   ....[19]....
        /*1224*/ 	.word	0x00006c20
        /*1228*/ 	.word	0x000000ff
        /*122c*/ 	.word	0x00000000
        /*1230*/ 	.short	0x0101
        /*1232*/ 	.byte	0x05
	.zero		1


	//   ....[20]....
        /*1234*/ 	.word	0x00007030
        /*1238*/ 	.word	0x00000000
        /*123c*/ 	.word	0x000004a0
        /*1240*/ 	.short	0x010a
        /*1242*/ 	.byte	0xff
	.zero		1


	//   ....[21]....
        /*1244*/ 	.word	0x00007120
        /*1248*/ 	.word	0x00000000
        /*124c*/ 	.word	0x00000000
        /*1250*/ 	.short	0x0101
        /*1252*/ 	.byte	0xff
	.zero		1


	//   ....[22]....
        /*1254*/ 	.word	0x00007440
        /*1258*/ 	.word	0x000000ff
        /*125c*/ 	.word	0x00000498
        /*1260*/ 	.short	0x010a
        /*1262*/ 	.byte	0x06
	.zero		1


	//   ....[23]....
        /*1264*/ 	.word	0x000075c0
        /*1268*/ 	.word	0x000000ff
        /*126c*/ 	.word	0x00000488
        /*1270*/ 	.short	0x010a
        /*1272*/ 	.byte	0x06
	.zero		1


	//   ....[24]....
        /*1274*/ 	.word	0x000078f0
        /*1278*/ 	.word	0x000000ff
        /*127c*/ 	.word	0x00000480
        /*1280*/ 	.short	0x010b
        /*1282*/ 	.byte	0x06
	.zero		1


	//   ....[25]....
        /*1284*/ 	.word	0x00007910
        /*1288*/ 	.word	0x000000ff
        /*128c*/ 	.word	0x00000000
        /*1290*/ 	.short	0x0101
        /*1292*/ 	.byte	0x25
	.zero		1


	//   ....[26]....
        /*1294*/ 	.word	0x00007950
        /*1298*/ 	.word	0x00000000
        /*129c*/ 	.word	0x00000488
        /*12a0*/ 	.short	0x010a
        /*12a2*/ 	.byte	0xff
	.zero		1


	//   ....[27]....
        /*12a4*/ 	.word	0x00007cc0
        /*12a8*/ 	.word	0x00000000
        /*12ac*/ 	.word	0x000004a0
        /*12b0*/ 	.short	0x010a
        /*12b2*/ 	.byte	0xff
	.zero		1


	//   ....[28]....
        /*12b4*/ 	.word	0x00007dd0
        /*12b8*/ 	.word	0x00000000
        /*12bc*/ 	.word	0x00000000
        /*12c0*/ 	.short	0x0101
        /*12c2*/ 	.byte	0xff
	.zero		1


	//   ....[29]....
        /*12c4*/ 	.word	0x00008740
        /*12c8*/ 	.word	0x000000ff
        /*12cc*/ 	.word	0x00000480
        /*12d0*/ 	.short	0x010a
        /*12d2*/ 	.byte	0x2b
	.zero		1


	//   ....[30]....
        /*12d4*/ 	.word	0x00008750
        /*12d8*/ 	.word	0x00000071
        /*12dc*/ 	.word	0x000004c0
        /*12e0*/ 	.short	0x010a
        /*12e2*/ 	.byte	0xff
	.zero		1


	//   ....[31]....
        /*12e4*/ 	.word	0x000088a0
        /*12e8*/ 	.word	0x000000ff
        /*12ec*/ 	.word	0x00000480
        /*12f0*/ 	.short	0x010a
        /*12f2*/ 	.byte	0x2b
	.zero		1


	//   ....[32]....
        /*12f4*/ 	.word	0x00008980
        /*12f8*/ 	.word	0x000000ff
        /*12fc*/ 	.word	0x00000000
        /*1300*/ 	.short	0x0101
        /*1302*/ 	.byte	0x04
	.zero		1


	//   ....[33]....
        /*1304*/ 	.word	0x000089e0
        /*1308*/ 	.word	0x00000071
        /*130c*/ 	.word	0x000004c0
        /*1310*/ 	.short	0x010a
        /*1312*/ 	.byte	0xff
	.zero		1


	//   ....[34]....
        /*1314*/ 	.word	0x00008c80
        /*1318*/ 	.word	0x00000071
        /*131c*/ 	.word	0x00000000
        /*1320*/ 	.short	0x0101
        /*1322*/ 	.byte	0xff
	.zero		1


	//   ....[35]....
        /*1324*/ 	.word	0x00009620
        /*1328*/ 	.word	0x00000003
        /*132c*/ 	.word	0x00000510
        /*1330*/ 	.short	0x010a
        /*1332*/ 	.byte	0xff
	.zero		1


	//   ....[36]....
        /*1334*/ 	.word	0x00009680
        /*1338*/ 	.word	0x00000002
        /*133c*/ 	.word	0x00000240
        /*1340*/ 	.short	0x010a
        /*1342*/ 	.byte	0xff
	.zero		1


	//   ....[37]....
        /*1344*/ 	.word	0x000096e0
        /*1348*/ 	.word	0x00000002
        /*134c*/ 	.word	0x00000240
        /*1350*/ 	.short	0x010a
        /*1352*/ 	.byte	0xff
	.zero		1


	//   ....[38]....
        /*1354*/ 	.word	0x00009730
        /*1358*/ 	.word	0x00000002
        /*135c*/ 	.word	0x000004a0
        /*1360*/ 	.short	0x010a
        /*1362*/ 	.byte	0xff
	.zero		1


	//   ....[39]....
        /*1364*/ 	.word	0x00009790
        /*1368*/ 	.word	0x00000000
        /*136c*/ 	.word	0x00000000
        /*1370*/ 	.short	0x010a
        /*1372*/ 	.byte	0xff
	.zero		1


	//   ....[40]....
        /*1374*/ 	.word	0x000097f0
        /*1378*/ 	.word	0x00000000
        /*137c*/ 	.word	0x00000000
        /*1380*/ 	.short	0x010a
        /*1382*/ 	.byte	0xff
	.zero		1


	//   ....[41]....
        /*1384*/ 	.word	0x00009850
        /*1388*/ 	.word	0x00000000
        /*138c*/ 	.word	0x00000000
        /*1390*/ 	.short	0x010a
        /*1392*/ 	.byte	0xff
	.zero		1


	//   ....[42]....
        /*1394*/ 	.word	0x000098b0
        /*1398*/ 	.word	0x00000000
        /*139c*/ 	.word	0x00000000
        /*13a0*/ 	.short	0x010a
        /*13a2*/ 	.byte	0xff
	.zero		1


	//   ....[43]....
        /*13a4*/ 	.word	0x00009910
        /*13a8*/ 	.word	0x00000000
        /*13ac*/ 	.word	0x00000000
        /*13b0*/ 	.short	0x010a
        /*13b2*/ 	.byte	0xff
	.zero		1


	//   ....[44]....
        /*13b4*/ 	.word	0x00009970
        /*13b8*/ 	.word	0x00000000
        /*13bc*/ 	.word	0x00000000
        /*13c0*/ 	.short	0x010a
        /*13c2*/ 	.byte	0xff
	.zero		1


	//   ....[45]....
        /*13c4*/ 	.word	0x000099d0
        /*13c8*/ 	.word	0x00000000
        /*13cc*/ 	.word	0x00000000
        /*13d0*/ 	.short	0x010a
        /*13d2*/ 	.byte	0xff
	.zero		1


	//   ....[46]....
        /*13d4*/ 	.word	0x00009a30
        /*13d8*/ 	.word	0x00000000
        /*13dc*/ 	.word	0x00000000
        /*13e0*/ 	.short	0x010a
        /*13e2*/ 	.byte	0xff
	.zero		1


	//   ....[47]....
        /*13e4*/ 	.word	0x00009a90
        /*13e8*/ 	.word	0x00000000
        /*13ec*/ 	.word	0x00000000
        /*13f0*/ 	.short	0x010a
        /*13f2*/ 	.byte	0xff
	.zero		1


	//   ....[48]....
        /*13f4*/ 	.word	0x00009af0
        /*13f8*/ 	.word	0x00000000
        /*13fc*/ 	.word	0x00000000
        /*1400*/ 	.short	0x010a
        /*1402*/ 	.byte	0xff
	.zero		1


	//   ....[49]....
        /*1404*/ 	.word	0x00009b50
        /*1408*/ 	.word	0x00000000
        /*140c*/ 	.word	0x00000000
        /*1410*/ 	.short	0x010a
        /*1412*/ 	.byte	0xff
	.zero		1


	//   ....[50]....
        /*1414*/ 	.word	0x00009bb0
        /*1418*/ 	.word	0x00000000
        /*141c*/ 	.word	0x00000000
        /*1420*/ 	.short	0x010a
        /*1422*/ 	.byte	0xff
	.zero		1


	//   ....[51]....
        /*1424*/ 	.word	0x00009c10
        /*1428*/ 	.word	0x00000000
        /*142c*/ 	.word	0x00000000
        /*1430*/ 	.short	0x010a
        /*1432*/ 	.byte	0xff
	.zero		1


	//   ....[52]....
        /*1434*/ 	.word	0x00009c70
        /*1438*/ 	.word	0x00000000
        /*143c*/ 	.word	0x00000000
        /*1440*/ 	.short	0x010a
        /*1442*/ 	.byte	0xff
	.zero		1


	//   ....[53]....
        /*1444*/ 	.word	0x00009cd0
        /*1448*/ 	.word	0x00000000
        /*144c*/ 	.word	0x00000000
        /*1450*/ 	.short	0x010a
        /*1452*/ 	.byte	0xff
	.zero		1


	//   ....[54]....
        /*1454*/ 	.word	0x00009d30
        /*1458*/ 	.word	0x00000000
        /*145c*/ 	.word	0x00000000
        /*1460*/ 	.short	0x010a
        /*1462*/ 	.byte	0xff
	.zero		1


	//   ....[55]....
        /*1464*/ 	.word	0x00009d90
        /*1468*/ 	.word	0x00000000
        /*146c*/ 	.word	0x00000000
        /*1470*/ 	.short	0x010a
        /*1472*/ 	.byte	0xff
	.zero		1


	//   ....[56]....
        /*1474*/ 	.word	0x00009df0
        /*1478*/ 	.word	0x00000000
        /*147c*/ 	.word	0x00000000
        /*1480*/ 	.short	0x010a
        /*1482*/ 	.byte	0xff
	.zero		1


	//   ....[57]....
        /*1484*/ 	.word	0x00009e50
        /*1488*/ 	.word	0x00000000
        /*148c*/ 	.word	0x00000000
        /*1490*/ 	.short	0x010a
        /*1492*/ 	.byte	0xff
	.zero		1


	//   ....[58]....
        /*1494*/ 	.word	0x00009eb0
        /*1498*/ 	.word	0x00000000
        /*149c*/ 	.word	0x00000000
        /*14a0*/ 	.short	0x010a
        /*14a2*/ 	.byte	0xff
	.zero		1


	//   ....[59]....
        /*14a4*/ 	.word	0x00009f10
        /*14a8*/ 	.word	0x00000000
        /*14ac*/ 	.word	0x00000000
        /*14b0*/ 	.short	0x010a
        /*14b2*/ 	.byte	0xff
	.zero		1


	//   ....[60]....
        /*14b4*/ 	.word	0x00009f70
        /*14b8*/ 	.word	0x00000000
        /*14bc*/ 	.word	0x00000000
        /*14c0*/ 	.short	0x010a
        /*14c2*/ 	.byte	0xff
	.zero		1


	//   ....[61]....
        /*14c4*/ 	.word	0x00009fd0
        /*14c8*/ 	.word	0x00000000
        /*14cc*/ 	.word	0x00000000
        /*14d0*/ 	.short	0x010a
        /*14d2*/ 	.byte	0xff
	.zero		1


	//   ....[62]....
        /*14d4*/ 	.word	0x0000a030
        /*14d8*/ 	.word	0x00000000
        /*14dc*/ 	.word	0x00000000
        /*14e0*/ 	.short	0x010a
        /*14e2*/ 	.byte	0xff
	.zero		1


	//   ....[63]....
        /*14e4*/ 	.word	0x0000a090
        /*14e8*/ 	.word	0x00000000
        /*14ec*/ 	.word	0x00000000
        /*14f0*/ 	.short	0x010a
        /*14f2*/ 	.byte	0xff
	.zero		1


	//   ....[64]....
        /*14f4*/ 	.word	0x0000a0f0
        /*14f8*/ 	.word	0x00000000
        /*14fc*/ 	.word	0x00000000
        /*1500*/ 	.short	0x010a
        /*1502*/ 	.byte	0xff
	.zero		1


	//   ....[65]....
        /*1504*/ 	.word	0x0000a150
        /*1508*/ 	.word	0x00000000
        /*150c*/ 	.word	0x00000000
        /*1510*/ 	.short	0x010a
        /*1512*/ 	.byte	0xff
	.zero		1


	//   ....[66]....
        /*1514*/ 	.word	0x0000a1b0
        /*1518*/ 	.word	0x00000000
        /*151c*/ 	.word	0x00000000
        /*1520*/ 	.short	0x010a
        /*1522*/ 	.byte	0xff
	.zero		1


	//   ....[67]....
        /*1524*/ 	.word	0x0000a210
        /*1528*/ 	.word	0x00000000
        /*152c*/ 	.word	0x00000000
        /*1530*/ 	.short	0x010a
        /*1532*/ 	.byte	0xff
	.zero		1


	//   ....[68]....
        /*1534*/ 	.word	0x0000a270
        /*1538*/ 	.word	0x00000000
        /*153c*/ 	.word	0x00000000
        /*1540*/ 	.short	0x010a
        /*1542*/ 	.byte	0xff
	.zero		1


	//   ....[69]....
        /*1544*/ 	.word	0x0000a2d0
        /*1548*/ 	.word	0x00000000
        /*154c*/ 	.word	0x00000000
        /*1550*/ 	.short	0x010a
        /*1552*/ 	.byte	0xff
	.zero		1


	//   ....[70]....
        /*1554*/ 	.word	0x0000a330
        /*1558*/ 	.word	0x00000000
        /*155c*/ 	.word	0x00000000
        /*1560*/ 	.short	0x010a
        /*1562*/ 	.byte	0xff
	.zero		1


	//   ....[71]....
        /*1564*/ 	.word	0x0000a390
        /*1568*/ 	.word	0x00000000
        /*156c*/ 	.word	0x00000000
        /*1570*/ 	.short	0x010a
        /*1572*/ 	.byte	0xff
	.zero		1


	//   ....[72]....
        /*1574*/ 	.word	0x0000a3f0
        /*1578*/ 	.word	0x00000000
        /*157c*/ 	.word	0x00000000
        /*1580*/ 	.short	0x010a
        /*1582*/ 	.byte	0xff
	.zero		1


	//   ....[73]....
        /*1584*/ 	.word	0x0000a450
        /*1588*/ 	.word	0x00000000
        /*158c*/ 	.word	0x00000000
        /*1590*/ 	.short	0x010a
        /*1592*/ 	.byte	0xff
	.zero		1


	//   ....[74]....
        /*1594*/ 	.word	0x0000a4b0
        /*1598*/ 	.word	0x00000000
        /*159c*/ 	.word	0x00000000
        /*15a0*/ 	.short	0x010a
        /*15a2*/ 	.byte	0xff
	.zero		1


	//   ....[75]....
        /*15a4*/ 	.word	0x0000a510
        /*15a8*/ 	.word	0x00000000
        /*15ac*/ 	.word	0x00000000
        /*15b0*/ 	.short	0x010a
        /*15b2*/ 	.byte	0xff
	.zero		1


	//   ....[76]....
        /*15b4*/ 	.word	0x0000a570
        /*15b8*/ 	.word	0x00000000
        /*15bc*/ 	.word	0x00000000
        /*15c0*/ 	.short	0x010a
        /*15c2*/ 	.byte	0xff
	.zero		1


	//   ....[77]....
        /*15c4*/ 	.word	0x0000a5d0
        /*15c8*/ 	.word	0x00000000
        /*15cc*/ 	.word	0x00000000
        /*15d0*/ 	.short	0x010a
        /*15d2*/ 	.byte	0xff
	.zero		1


	//   ....[78]....
        /*15d4*/ 	.word	0x0000a630
        /*15d8*/ 	.word	0x00000000
        /*15dc*/ 	.word	0x00000000
        /*15e0*/ 	.short	0x010a
        /*15e2*/ 	.byte	0xff
	.zero		1


	//   ....[79]....
        /*15e4*/ 	.word	0x0000a690
        /*15e8*/ 	.word	0x00000000
        /*15ec*/ 	.word	0x00000000
        /*15f0*/ 	.short	0x010a
        /*15f2*/ 	.byte	0xff
	.zero		1


	//   ....[80]....
        /*15f4*/ 	.word	0x0000a6f0
        /*15f8*/ 	.word	0x00000000
        /*15fc*/ 	.word	0x00000000
        /*1600*/ 	.short	0x010a
        /*1602*/ 	.byte	0xff
	.zero		1


	//   ....[81]....
        /*1604*/ 	.word	0x0000a750
        /*1608*/ 	.word	0x00000000
        /*160c*/ 	.word	0x00000000
        /*1610*/ 	.short	0x010a
        /*1612*/ 	.byte	0xff
	.zero		1


	//   ....[82]....
        /*1614*/ 	.word	0x0000a7b0
        /*1618*/ 	.word	0x00000000
        /*161c*/ 	.word	0x00000000
        /*1620*/ 	.short	0x010a
        /*1622*/ 	.byte	0xff
	.zero		1


	//   ....[83]....
        /*1624*/ 	.word	0x0000a810
        /*1628*/ 	.word	0x00000000
        /*162c*/ 	.word	0x00000000
        /*1630*/ 	.short	0x010a
        /*1632*/ 	.byte	0xff
	.zero		1


	//   ....[84]....
        /*1634*/ 	.word	0x0000a870
        /*1638*/ 	.word	0x00000000
        /*163c*/ 	.word	0x00000000
        /*1640*/ 	.short	0x010a
        /*1642*/ 	.byte	0xff
	.zero		1


	//   ....[85]....
        /*1644*/ 	.word	0x0000a8d0
        /*1648*/ 	.word	0x00000000
        /*164c*/ 	.word	0x00000000
        /*1650*/ 	.short	0x010a
        /*1652*/ 	.byte	0xff
	.zero		1


	//   ....[86]....
        /*1654*/ 	.word	0x0000a930
        /*1658*/ 	.word	0x00000000
        /*165c*/ 	.word	0x00000000
        /*1660*/ 	.short	0x010a
        /*1662*/ 	.byte	0xff
	.zero		1


	//   ....[87]....
        /*1664*/ 	.word	0x0000a990
        /*1668*/ 	.word	0x00000000
        /*166c*/ 	.word	0x00000000
        /*1670*/ 	.short	0x010a
        /*1672*/ 	.byte	0xff
	.zero		1


	//   ....[88]....
        /*1674*/ 	.word	0x0000a9f0
        /*1678*/ 	.word	0x00000000
        /*167c*/ 	.word	0x00000000
        /*1680*/ 	.short	0x010a
        /*1682*/ 	.byte	0xff
	.zero		1


	//   ....[89]....
        /*1684*/ 	.word	0x0000aa50
        /*1688*/ 	.word	0x00000000
        /*168c*/ 	.word	0x00000000
        /*1690*/ 	.short	0x010a
        /*1692*/ 	.byte	0xff
	.zero		1


	//   ....[90]....
        /*1694*/ 	.word	0x0000aab0
        /*1698*/ 	.word	0x00000000
        /*169c*/ 	.word	0x00000000
        /*16a0*/ 	.short	0x010a
        /*16a2*/ 	.byte	0xff
	.zero		1


	//   ....[91]....
        /*16a4*/ 	.word	0x0000ab10
        /*16a8*/ 	.word	0x00000000
        /*16ac*/ 	.word	0x00000000
        /*16b0*/ 	.short	0x010a
        /*16b2*/ 	.byte	0xff
	.zero		1


	//   ....[92]....
        /*16b4*/ 	.word	0x0000ab70
        /*16b8*/ 	.word	0x00000000
        /*16bc*/ 	.word	0x00000000
        /*16c0*/ 	.short	0x010a
        /*16c2*/ 	.byte	0xff
	.zero		1


	//   ....[93]....
        /*16c4*/ 	.word	0x0000abd0
        /*16c8*/ 	.word	0x00000000
        /*16cc*/ 	.word	0x00000000
        /*16d0*/ 	.short	0x010a
        /*16d2*/ 	.byte	0xff
	.zero		1


	//   ....[94]....
        /*16d4*/ 	.word	0x0000ac30
        /*16d8*/ 	.word	0x00000000
        /*16dc*/ 	.word	0x00000000
        /*16e0*/ 	.short	0x010a
        /*16e2*/ 	.byte	0xff
	.zero		1


	//   ....[95]....
        /*16e4*/ 	.word	0x0000ac90
        /*16e8*/ 	.word	0x00000000
        /*16ec*/ 	.word	0x00000000
        /*16f0*/ 	.short	0x010a
        /*16f2*/ 	.byte	0xff
	.zero		1


	//   ....[96]....
        /*16f4*/ 	.word	0x0000acf0
        /*16f8*/ 	.word	0x00000000
        /*16fc*/ 	.word	0x00000000
        /*1700*/ 	.short	0x010a
        /*1702*/ 	.byte	0xff
	.zero		1


	//   ....[97]....
        /*1704*/ 	.word	0x0000ad50
        /*1708*/ 	.word	0x00000000
        /*170c*/ 	.word	0x00000000
        /*1710*/ 	.short	0x010a
        /*1712*/ 	.byte	0xff
	.zero		1


	//   ....[98]....
        /*1714*/ 	.word	0x0000adb0
        /*1718*/ 	.word	0x00000000
        /*171c*/ 	.word	0x00000000
        /*1720*/ 	.short	0x010a
        /*1722*/ 	.byte	0xff
	.zero		1


	//   ....[99]....
        /*1724*/ 	.word	0x0000ae10
        /*1728*/ 	.word	0x00000000
        /*172c*/ 	.word	0x00000000
        /*1730*/ 	.short	0x010a
        /*1732*/ 	.byte	0xff
	.zero		1


	//   ....[100]....
        /*1734*/ 	.word	0x0000ae70
        /*1738*/ 	.word	0x00000000
        /*173c*/ 	.word	0x00000000
        /*1740*/ 	.short	0x010a
        /*1742*/ 	.byte	0xff
	.zero		1


	//   ....[101]....
        /*1744*/ 	.word	0x0000aed0
        /*1748*/ 	.word	0x00000000
        /*174c*/ 	.word	0x00000000
        /*1750*/ 	.short	0x010a
        /*1752*/ 	.byte	0xff
	.zero		1


	//   ....[102]....
        /*1754*/ 	.word	0x0000af30
        /*1758*/ 	.word	0x00000000
        /*175c*/ 	.word	0x00000000
        /*1760*/ 	.short	0x010a
        /*1762*/ 	.byte	0xff
	.zero		1


	//   ....[103]....
        /*1764*/ 	.word	0x0000af90
        /*1768*/ 	.word	0x00000000
        /*176c*/ 	.word	0x00000000
        /*1770*/ 	.short	0x010a
        /*1772*/ 	.byte	0xff
	.zero		1


	//   ....[104]....
        /*1774*/ 	.word	0x0000aff0
        /*1778*/ 	.word	0x00000000
        /*177c*/ 	.word	0x00000000
        /*1780*/ 	.short	0x010a
        /*1782*/ 	.byte	0xff
	.zero		1


	//   ....[105]....
        /*1784*/ 	.word	0x0000b050
        /*1788*/ 	.word	0x00000000
        /*178c*/ 	.word	0x00000000
        /*1790*/ 	.short	0x010a
        /*1792*/ 	.byte	0xff
	.zero		1


	//   ....[106]....
        /*1794*/ 	.word	0x0000b0b0
        /*1798*/ 	.word	0x00000000
        /*179c*/ 	.word	0x00000000
        /*17a0*/ 	.short	0x010a
        /*17a2*/ 	.byte	0xff
	.zero		1


	//   ....[107]....
        /*17a4*/ 	.word	0x0000b110
        /*17a8*/ 	.word	0x00000000
        /*17ac*/ 	.word	0x00000000
        /*17b0*/ 	.short	0x010a
        /*17b2*/ 	.byte	0xff
	.zero		1


	//   ....[108]....
        /*17b4*/ 	.word	0x0000b170
        /*17b8*/ 	.word	0x00000000
        /*17bc*/ 	.word	0x00000000
        /*17c0*/ 	.short	0x010a
        /*17c2*/ 	.byte	0xff
	.zero		1


	//   ....[109]....
        /*17c4*/ 	.word	0x0000b1d0
        /*17c8*/ 	.word	0x00000000
        /*17cc*/ 	.word	0x00000000
        /*17d0*/ 	.short	0x010a
        /*17d2*/ 	.byte	0xff
	.zero		1


	//   ....[110]....
        /*17d4*/ 	.word	0x0000b220
        /*17d8*/ 	.word	0x00000000
        /*17dc*/ 	.word	0x00000500
        /*17e0*/ 	.short	0x010a
        /*17e2*/ 	.byte	0xff
	.zero		1


	//   ....[111]....
        /*17e4*/ 	.word	0x0000b280
        /*17e8*/ 	.word	0x00000000
        /*17ec*/ 	.word	0x000004b0
        /*17f0*/ 	.short	0x010a
        /*17f2*/ 	.byte	0xff
	.zero		1


	//   ....[112]....
        /*17f4*/ 	.word	0x0000b2d0
        /*17f8*/ 	.word	0x00000000
        /*17fc*/ 	.word	0x000004a0
        /*1800*/ 	.short	0x010a
        /*1802*/ 	.byte	0xff
	.zero		1


	//   ....[113]....
        /*1804*/ 	.word	0x0000b330
        /*1808*/ 	.word	0x00000000
        /*180c*/ 	.word	0x000004b0
        /*1810*/ 	.short	0x010a
        /*1812*/ 	.byte	0xff
	.zero		1


	//   ....[114]....
        /*1814*/ 	.word	0x0000b390
        /*1818*/ 	.word	0x00000004
        /*181c*/ 	.word	0x00000008
        /*1820*/ 	.short	0x010a
        /*1822*/ 	.byte	0xff
	.zero		1


	//   ....[115]....
        /*1824*/ 	.word	0x0000b470
        /*1828*/ 	.word	0x00000002
        /*182c*/ 	.word	0x00000008
        /*1830*/ 	.short	0x010a
        /*1832*/ 	.byte	0xff
	.zero		1


	//   ....[116]....
        /*1834*/ 	.word	0x0000b4c0
        /*1838*/ 	.word	0x00000000
        /*183c*/ 	.word	0x000004a0
        /*1840*/ 	.short	0x010a
        /*1842*/ 	.byte	0xff
	.zero		1


	//   ....[117]....
        /*1844*/ 	.word	0x0000b520
        /*1848*/ 	.word	0x00000000
        /*184c*/ 	.word	0x000004e0
        /*1850*/ 	.short	0x010a
        /*1852*/ 	.byte	0xff
	.zero		1


	//   ....[118]....
        /*1854*/ 	.word	0x0000b580
        /*1858*/ 	.word	0x00000000
        /*185c*/ 	.word	0x00000000
        /*1860*/ 	.short	0x010a
        /*1862*/ 	.byte	0xff
	.zero		1


	//   ....[119]....
        /*1864*/ 	.word	0x0000b5e0
        /*1868*/ 	.word	0x00000000
        /*186c*/ 	.word	0x00000000
        /*1870*/ 	.short	0x010a
        /*1872*/ 	.byte	0xff
	.zero		1


	//   ....[120]....
        /*1874*/ 	.word	0x0000b640
        /*1878*/ 	.word	0x00000000
        /*187c*/ 	.word	0x00000000
        /*1880*/ 	.short	0x010a
        /*1882*/ 	.byte	0xff
	.zero		1


	//   ....[121]....
        /*1884*/ 	.word	0x0000b6a0
        /*1888*/ 	.word	0x00000000
        /*188c*/ 	.word	0x00000000
        /*1890*/ 	.short	0x010a
        /*1892*/ 	.byte	0xff
	.zero		1


	//   ....[122]....
        /*1894*/ 	.word	0x0000b700
        /*1898*/ 	.word	0x00000000
        /*189c*/ 	.word	0x00000520
        /*18a0*/ 	.short	0x010a
        /*18a2*/ 	.byte	0xff
	.zero		1


	//   ....[123]....
        /*18a4*/ 	.word	0x0000b750
        /*18a8*/ 	.word	0x00000000
        /*18ac*/ 	.word	0x000004a0
        /*18b0*/ 	.short	0x010a
        /*18b2*/ 	.byte	0xff
	.zero		1


	//   ....[124]....
        /*18b4*/ 	.word	0x0000b7b0
        /*18b8*/ 	.word	0x00000000
        /*18bc*/ 	.word	0x00000498
        /*18c0*/ 	.short	0x010a
        /*18c2*/ 	.byte	0xff
	.zero		1


	//   ....[125]....
        /*18c4*/ 	.word	0x0000b810
        /*18c8*/ 	.word	0x00000003
        /*18cc*/ 	.word	0x00000488
        /*18d0*/ 	.short	0x010a
        /*18d2*/ 	.byte	0xff
	.zero		1


	//   ....[126]....
        /*18d4*/ 	.word	0x0000b860
        /*18d8*/ 	.word	0x00000000
        /*18dc*/ 	.word	0x000004a0
        /*18e0*/ 	.short	0x010a
        /*18e2*/ 	.byte	0xff
	.zero		1


	//   ....[127]....
        /*18e4*/ 	.word	0x0000b8c0
        /*18e8*/ 	.word	0x00000000
        /*18ec*/ 	.word	0x00000480
        /*18f0*/ 	.short	0x010a
        /*18f2*/ 	.byte	0xff
	.zero		1


	//   ....[128]....
        /*18f4*/ 	.word	0x0000b910
        /*18f8*/ 	.word	0x00000071
        /*18fc*/ 	.word	0x000004c0
        /*1900*/ 	.short	0x010a
        /*1902*/ 	.byte	0xff
	.zero		1


	//----- nvinfo : EIATTR_NUM_MBARRIERS
	.align		4
.L_47:
        /*1904*/ 	.byte	0x03, 0x38
        /*1906*/ 	.short	0x00a5


	//----- nvinfo : EIATTR_EXIT_INSTR_OFFSETS
	.align		4
        /*1908*/ 	.byte	0x04, 0x1c
        /*190a*/ 	.short	(.L_49 - .L_48)


	//   ....[0]....
.L_48:
        /*190c*/ 	.word	0x000056c0


	//   ....[1]....
        /*1910*/ 	.word	0x00005bc0


	//   ....[2]....
        /*1914*/ 	.word	0x00005c20


	//   ....[3]....
        /*1918*/ 	.word	0x00006e50


	//   ....[4]....
        /*191c*/ 	.word	0x00007980


	//   ....[5]....
        /*1920*/ 	.word	0x000079c0


	//   ....[6]....
        /*1924*/ 	.word	0x00009610


	//----- nvinfo : EIATTR_MAX_THREADS
	.align		4
.L_49:
        /*1928*/ 	.byte	0x04, 0x05
        /*192a*/ 	.short	(.L_51 - .L_50)
.L_50:
        /*192c*/ 	.word	0x00000100
        /*1930*/ 	.word	0x00000001
        /*1934*/ 	.word	0x00000001


	//----- nvinfo : EIATTR_CRS_STACK_SIZE
	.align		4
.L_51:
        /*1938*/ 	.byte	0x04, 0x1e
        /*193a*/ 	.short	(.L_53 - .L_52)
.L_52:
        /*193c*/ 	.word	0x00000000


	//----- nvinfo : EIATTR_CBANK_PARAM_SIZE
	.align		4
.L_53:
        /*1940*/ 	.byte	0x03, 0x19
        /*1942*/ 	.short	0x0800


	//----- nvinfo : EIATTR_PARAM_CBANK
	.align		4
        /*1944*/ 	.byte	0x04, 0x0a
        /*1946*/ 	.short	(.L_55 - .L_54)
	.align		4
.L_54:
        /*1948*/ 	.word	index@(.nv.constant0._ZN7cutlass13device_kernelINS_4gemm6kernel13GemmUniversalIN4cute5tupleIJiiiiEEENS1_10collective13CollectiveMmaINS1_35MainloopSm100TmaUmmaWarpSpecializedILi72ELi2ELi4ENS5_IJNS4_1CILi2EEENSA_ILi1EEESC_EEEEENS5_IJNSA_ILi128EEENSA_ILi64EEENSA_ILi32EEEEEENS_12float_e4m3_tENS5_IJlSC_lEEESJ_SK_NS4_8TiledMMAINS4_8MMA_AtomIJNS4_10MMA_TraitsINS4_25SM100_MMA_F8F6F4_2x1SM_SSEJSJ_SJ_fSF_SG_NS4_17integral_constantINS4_4UMMA5MajorELSR_0EEESS_NSP_INSQ_7ScaleInELST_0EEESU_EEEEEENS4_6LayoutINS5_IJSC_SC_SC_EEENS5_IJNSA_ILi0EEESZ_SZ_EEEEENS5_IJNS4_10UnderscoreES12_S12_EEEEENS4_18SM100_TMA_2SM_LOADENS4_14ComposedLayoutINS4_7SwizzleILi1ELi4ELi3EEENS4_18smem_ptr_flag_bitsILi8EEENSX_INS5_IJNSA_ILi8EEESH_EEENS5_IJSH_SC_EEEEEEEvNS4_8identityES15_S1F_vS1G_EENS_8epilogue10collective18CollectiveEpilogueINS1I_23Sm100TmaWarpSpecializedILi1ELi1ELi32ELb0ELb0EEEJNS5_IJSG_SG_SH_EEENS5_IJNSX_ISG_SC_EES1O_EEESJ_SK_SJ_SK_NS1I_6fusion15FusionCallbacksIS1M_NS1Q_17LinearCombinationISJ_fSJ_fLNS_15FloatRoundStyleE2EEES1N_S1P_JEEENS4_5SM1004TMEM4LOAD26SM100_TMEM_LOAD_32dp32b32xENS4_13SM90_TMA_LOADENS16_INS17_ILi2ELi4ELi3EEES1A_NSX_INS5_IJS1B_SG_EEENS5_IJSG_SC_EEEEEEENS4_39AutoVectorizingCopyWithAssumedAlignmentILi128EEENS4_14SM90_TMA_STOREES25_S27_S27_EEEvvEEEEvNT_6ParamsE)
        /*194c*/ 	.short	0x0380
        /*194e*/ 	.short	0x0800


	//----- nvinfo : EIATTR_SW_WAR
	.align		4
.L_55:
        /*1950*/ 	.byte	0x04, 0x36
        /*1952*/ 	.short	(.L_57 - .L_56)
.L_56:
        /*1954*/ 	.word	0x00000008
.L_57:


//--------------------- .nv.callgraph             --------------------------
	.section	.nv.callgraph,"",@"SHT_CUDA_CALLGRAPH"
	.align	4
	.sectionentsize	8
	.align		4
        /*0000*/ 	.word	0x00000000
	.align		4
        /*0004*/ 	.word	0xffffffff
	.align		4
        /*0008*/ 	.word	index@(_ZN7cutlass13device_kernelINS_4gemm6kernel13GemmUniversalIN4cute5tupleIJiiiiEEENS1_10collective13CollectiveMmaINS1_35MainloopSm100TmaUmmaWarpSpecializedILi72ELi2ELi4ENS5_IJNS4_1CILi2EEENSA_ILi1EEESC_EEEEENS5_IJNSA_ILi128EEENSA_ILi64EEENSA_ILi32EEEEEENS_12float_e4m3_tENS5_IJlSC_lEEESJ_SK_NS4_8TiledMMAINS4_8MMA_AtomIJNS4_10MMA_TraitsINS4_25SM100_MMA_F8F6F4_2x1SM_SSEJSJ_SJ_fSF_SG_NS4_17integral_constantINS4_4UMMA5MajorELSR_0EEESS_NSP_INSQ_7ScaleInELST_0EEESU_EEEEEENS4_6LayoutINS5_IJSC_SC_SC_EEENS5_IJNSA_ILi0EEESZ_SZ_EEEEENS5_IJNS4_10UnderscoreES12_S12_EEEEENS4_18SM100_TMA_2SM_LOADENS4_14ComposedLayoutINS4_7SwizzleILi1ELi4ELi3EEENS4_18smem_ptr_flag_bitsILi8EEENSX_INS5_IJNSA_ILi8EEESH_EEENS5_IJSH_SC_EEEEEEEvNS4_8identityES15_S1F_vS1G_EENS_8epilogue10collective18CollectiveEpilogueINS1I_23Sm100TmaWarpSpecializedILi1ELi1ELi32ELb0ELb0EEEJNS5_IJSG_SG_SH_EEENS5_IJNSX_ISG_SC_EES1O_EEESJ_SK_SJ_SK_NS1I_6fusion15FusionCallbacksIS1M_NS1Q_17LinearCombinationISJ_fSJ_fLNS_15FloatRoundStyleE2EEES1N_S1P_JEEENS4_5SM1004TMEM4LOAD26SM100_TMEM_LOAD_32dp32b32xENS4_13SM90_TMA_LOADENS16_INS17_ILi2ELi4ELi3EEES1A_NSX_INS5_IJS1B_SG_EEENS5_IJSG_SC_EEEEEEENS4_39AutoVectorizingCopyWithAssumedAlignmentILi128EEENS4_14SM90_TMA_STOREES25_S27_S27_EEEvvEEEEvNT_6ParamsE)
	.align		4
        /*000c*/ 	.word	index@(__assertfail)
	.align		4
        /*0010*/ 	.word	0x00000000
	.align		4
        /*0014*/ 	.word	0xfffffffe
	.align		4
        /*0018*/ 	.word	0x00000000
	.align		4
        /*001c*/ 	.word	0xfffffffd
	.align		4
        /*0020*/ 	.word	0x00000000
	.align		4
        /*0024*/ 	.word	0xfffffffc


//--------------------- .nv.constant4             --------------------------
	.section	.nv.constant4,"a",@progbits
	.align	8
	.align		8
.nv.constant4:
        /*0000*/ 	.dword	__assertfail
	.align		8
        /*0008*/ 	.dword	__unnamed_1
	.align		8
        /*0010*/ 	.dword	__unnamed_2
	.align		8
        /*0018*/ 	.dword	_ZN40_INTERNAL_8f55ff80_4_k_cu_64104d67_221434cuda3std3__45__cpo5beginE
	.align		8
        /*0020*/ 	.dword	_ZN40_INTERNAL_8f55ff80_4_k_cu_64104d67_221434cuda3std3__45__cpo3endE
	.align		8
        /*0028*/ 	.dword	_ZN40_INTERNAL_8f55ff80_4_k_cu_64104d67_221434cuda3std3__45__cpo6cbeginE
	.align		8
        /*0030*/ 	.dword	_ZN40_INTERNAL_8f55ff80_4_k_cu_64104d67_221434cuda3std3__45__cpo4cendE
	.align		8
        /*0038*/ 	.dword	_ZN40_INTERNAL_8f55ff80_4_k_cu_64104d67_221434cuda3std3__442_GLOBAL__N__8f55ff80_4_k_cu_64104d67_221436ignoreE
	.align		8
        /*0040*/ 	.dword	_ZN40_INTERNAL_8f55ff80_4_k_cu_64104d67_221434cuda3std3__419piecewise_constructE
	.align		8
        /*0048*/ 	.dword	_ZN40_INTERNAL_8f55ff80_4_k_cu_64104d67_221434cuda3std3__48in_placeE
	.align		8
        /*0050*/ 	.dword	_ZN40_INTERNAL_8f55ff80_4_k_cu_64104d67_221434cuda3std6ranges3__45__cpo4swapE
	.align		8
        /*0058*/ 	.dword	_ZN40_INTERNAL_8f55ff80_4_k_cu_64104d67_221434cuda3std6ranges3__45__cpo9iter_moveE
	.align		8
        /*0060*/ 	.dword	_ZN40_INTERNAL_8f55ff80_4_k_cu_64104d67_221434cute7productE
	.align		8
        /*0068*/ 	.dword	_ZN40_INTERNAL_8f55ff80_4_k_cu_64104d67_221434cute1_E
	.align		8
        /*0070*/ 	.dword	$str$25
	.align		8
        /*0078*/ 	.dword	$str$26
	.align		8
        /*0080*/ 	.dword	$str$27
	.align		8
        /*0088*/ 	.dword	$str$28


//--------------------- .text._ZN7cutlass13device_kernelINS_4gemm6kernel13GemmUniversalIN4cute5tupleIJiiiiEEENS1_10collective13CollectiveMmaINS1_35MainloopSm100TmaUmmaWarpSpecializedILi72ELi2ELi4ENS5_IJNS4_1CILi2EEENSA_ILi1EEESC_EEEEENS5_IJNSA_ILi128EEENSA_ILi64EEENSA_ILi32EEEEEENS_12float_e4m3_tENS5_IJlSC_lEEESJ_SK_NS4_8TiledMMAINS4_8MMA_AtomIJNS4_10MMA_TraitsINS4_25SM100_MMA_F8F6F4_2x1SM_SSEJSJ_SJ_fSF_SG_NS4_17integral_constantINS4_4UMMA5MajorELSR_0EEESS_NSP_INSQ_7ScaleInELST_0EEESU_EEEEEENS4_6LayoutINS5_IJSC_SC_SC_EEENS5_IJNSA_ILi0EEESZ_SZ_EEEEENS5_IJNS4_10UnderscoreES12_S12_EEEEENS4_18SM100_TMA_2SM_LOADENS4_14ComposedLayoutINS4_7SwizzleILi1ELi4ELi3EEENS4_18smem_ptr_flag_bitsILi8EEENSX_INS5_IJNSA_ILi8EEESH_EEENS5_IJSH_SC_EEEEEEEvNS4_8identityES15_S1F_vS1G_EENS_8epilogue10collective18CollectiveEpilogueINS1I_23Sm100TmaWarpSpecializedILi1ELi1ELi32ELb0ELb0EEEJNS5_IJSG_SG_SH_EEENS5_IJNSX_ISG_SC_EES1O_EEESJ_SK_SJ_SK_NS1I_6fusion15FusionCallbacksIS1M_NS1Q_17LinearCombinationISJ_fSJ_fLNS_15FloatRoundStyleE2EEES1N_S1P_JEEENS4_5SM1004TMEM4LOAD26SM100_TMEM_LOAD_32dp32b32xENS4_13SM90_TMA_LOADENS16_INS17_ILi2ELi4ELi3EEES1A_NSX_INS5_IJS1B_SG_EEENS5_IJSG_SC_EEEEEEENS4_39AutoVectorizingCopyWithAssumedAlignmentILi128EEENS4_14SM90_TMA_STOREES25_S27_S27_EEEvvEEEEvNT_6ParamsE --------------------------
	.section	.text._ZN7cutlass13device_kernelINS_4gemm6kernel13GemmUniversalIN4cute5tupleIJiiiiEEENS1_10collective13CollectiveMmaINS1_35MainloopSm100TmaUmmaWarpSpecializedILi72ELi2ELi4ENS5_IJNS4_1CILi2EEENSA_ILi1EEESC_EEEEENS5_IJNSA_ILi128EEENSA_ILi64EEENSA_ILi32EEEEEENS_12float_e4m3_tENS5_IJlSC_lEEESJ_SK_NS4_8TiledMMAINS4_8MMA_AtomIJNS4_10MMA_TraitsINS4_25SM100_MMA_F8F6F4_2x1SM_SSEJSJ_SJ_fSF_SG_NS4_17integral_constantINS4_4UMMA5MajorELSR_0EEESS_NSP_INSQ_7ScaleInELST_0EEESU_EEEEEENS4_6LayoutINS5_IJSC_SC_SC_EEENS5_IJNSA_ILi0EEESZ_SZ_EEEEENS5_IJNS4_10UnderscoreES12_S12_EEEEENS4_18SM100_TMA_2SM_LOADENS4_14ComposedLayoutINS4_7SwizzleILi1ELi4ELi3EEENS4_18smem_ptr_flag_bitsILi8EEENSX_INS5_IJNSA_ILi8EEESH_EEENS5_IJSH_SC_EEEEEEEvNS4_8identityES15_S1F_vS1G_EENS_8epilogue10collective18CollectiveEpilogueINS1I_23Sm100TmaWarpSpecializedILi1ELi1ELi32ELb0ELb0EEEJNS5_IJSG_SG_SH_EEENS5_IJNSX_ISG_SC_EES1O_EEESJ_SK_SJ_SK_NS1I_6fusion15FusionCallbacksIS1M_NS1Q_17LinearCombinationISJ_fSJ_fLNS_15FloatRoundStyleE2EEES1N_S1P_JEEENS4_5SM1004TMEM4LOAD26SM100_TMEM_LOAD_32dp32b32xENS4_13SM90_TMA_LOADENS16_INS17_ILi2ELi4ELi3EEES1A_NSX_INS5_IJS1B_SG_EEENS5_IJSG_SC_EEEEEEENS4_39AutoVectorizingCopyWithAssumedAlignmentILi128EEENS4_14SM90_TMA_STOREES25_S27_S27_EEEvvEEEEvNT_6ParamsE,"ax",@progbits
	.align	128
.text._ZN7cutlass13device_kernelINS_4gemm6kernel13GemmUniversalIN4cute5tupleIJiiiiEEENS1_10collective13CollectiveMmaINS1_35MainloopSm100TmaUmmaWarpSpecializedILi72ELi2ELi4ENS5_IJNS4_1CILi2EEENSA_ILi1EEESC_EEEEENS5_IJNSA_ILi128EEENSA_ILi64EEENSA_ILi32EEEEEENS_12float_e4m3_tENS5_IJlSC_lEEESJ_SK_NS4_8TiledMMAINS4_8MMA_AtomIJNS4_10MMA_TraitsINS4_25SM100_MMA_F8F6F4_2x1SM_SSEJSJ_SJ_fSF_SG_NS4_17integral_constantINS4_4UMMA5MajorELSR_0EEESS_NSP_INSQ_7ScaleInELST_0EEESU_EEEEEENS4_6LayoutINS5_IJSC_SC_SC_EEENS5_IJNSA_ILi0EEESZ_SZ_EEEEENS5_IJNS4_10UnderscoreES12_S12_EEEEENS4_18SM100_TMA_2SM_LOADENS4_14ComposedLayoutINS4_7SwizzleILi1ELi4ELi3EEENS4_18smem_ptr_flag_bitsILi8EEENSX_INS5_IJNSA_ILi8EEESH_EEENS5_IJSH_SC_EEEEEEEvNS4_8identityES15_S1F_vS1G_EENS_8epilogue10collective18CollectiveEpilogueINS1I_23Sm100TmaWarpSpecializedILi1ELi1ELi32ELb0ELb0EEEJNS5_IJSG_SG_SH_EEENS5_IJNSX_ISG_SC_EES1O_EEESJ_SK_SJ_SK_NS1I_6fusion15FusionCallbacksIS1M_NS1Q_17LinearCombinationISJ_fSJ_fLNS_15FloatRoundStyleE2EEES1N_S1P_JEEENS4_5SM1004TMEM4LOAD26SM100_TMEM_LOAD_32dp32b32xENS4_13SM90_TMA_LOADENS16_INS17_ILi2ELi4ELi3EEES1A_NSX_INS5_IJS1B_SG_EEENS5_IJSG_SC_EEEEEEENS4_39AutoVectorizingCopyWithAssumedAlignmentILi128EEENS4_14SM90_TMA_STOREES25_S27_S27_EEEvvEEEEvNT_6ParamsE:
        .type           _ZN7cutlass13device_kernelINS_4gemm6kernel13GemmUniversalIN4cute5tupleIJiiiiEEENS1_10collective13CollectiveMmaINS1_35MainloopSm100TmaUmmaWarpSpecializedILi72ELi2ELi4ENS5_IJNS4_1CILi2EEENSA_ILi1EEESC_EEEEENS5_IJNSA_ILi128EEENSA_ILi64EEENSA_ILi32EEEEEENS_12float_e4m3_tENS5_IJlSC_lEEESJ_SK_NS4_8TiledMMAINS4_8MMA_AtomIJNS4_10MMA_TraitsINS4_25SM100_MMA_F8F6F4_2x1SM_SSEJSJ_SJ_fSF_SG_NS4_17integral_constantINS4_4UMMA5MajorELSR_0EEESS_NSP_INSQ_7ScaleInELST_0EEESU_EEEEEENS4_6LayoutINS5_IJSC_SC_SC_EEENS5_IJNSA_ILi0EEESZ_SZ_EEEEENS5_IJNS4_10UnderscoreES12_S12_EEEEENS4_18SM100_TMA_2SM_LOADENS4_14ComposedLayoutINS4_7SwizzleILi1ELi4ELi3EEENS4_18smem_ptr_flag_bitsILi8EEENSX_INS5_IJNSA_ILi8EEESH_EEENS5_IJSH_SC_EEEEEEEvNS4_8identityES15_S1F_vS1G_EENS_8epilogue10collective18CollectiveEpilogueINS1I_23Sm100TmaWarpSpecializedILi1ELi1ELi32ELb0ELb0EEEJNS5_IJSG_SG_SH_EEENS5_IJNSX_ISG_SC_EES1O_EEESJ_SK_SJ_SK_NS1I_6fusion15FusionCallbacksIS1M_NS1Q_17LinearCombinationISJ_fSJ_fLNS_15FloatRoundStyleE2EEES1N_S1P_JEEENS4_5SM1004TMEM4LOAD26SM100_TMEM_LOAD_32dp32b32xENS4_13SM90_TMA_LOADENS16_INS17_ILi2ELi4ELi3EEES1A_NSX_INS5_IJS1B_SG_EEENS5_IJSG_SC_EEEEEEENS4_39AutoVectorizingCopyWithAssumedAlignmentILi128EEENS4_14SM90_TMA_STOREES25_S27_S27_EEEvvEEEEvNT_6ParamsE,@function
        .size           _ZN7cutlass13device_kernelINS_4gemm6kernel13GemmUniversalIN4cute5tupleIJiiiiEEENS1_10collective13CollectiveMmaINS1_35MainloopSm100TmaUmmaWarpSpecializedILi72ELi2ELi4ENS5_IJNS4_1CILi2EEENSA_ILi1EEESC_EEEEENS5_IJNSA_ILi128EEENSA_ILi64EEENSA_ILi32EEEEEENS_12float_e4m3_tENS5_IJlSC_lEEESJ_SK_NS4_8TiledMMAINS4_8MMA_AtomIJNS4_10MMA_TraitsINS4_25SM100_MMA_F8F6F4_2x1SM_SSEJSJ_SJ_fSF_SG_NS4_17integral_constantINS4_4UMMA5MajorELSR_0EEESS_NSP_INSQ_7ScaleInELST_0EEESU_EEEEEENS4_6LayoutINS5_IJSC_SC_SC_EEENS5_IJNSA_ILi0EEESZ_SZ_EEEEENS5_IJNS4_10UnderscoreES12_S12_EEEEENS4_18SM100_TMA_2SM_LOADENS4_14ComposedLayoutINS4_7SwizzleILi1ELi4ELi3EEENS4_18smem_ptr_flag_bitsILi8EEENSX_INS5_IJNSA_ILi8EEESH_EEENS5_IJSH_SC_EEEEEEEvNS4_8identityES15_S1F_vS1G_EENS_8epilogue10collective18CollectiveEpilogueINS1I_23Sm100TmaWarpSpecializedILi1ELi1ELi32ELb0ELb0EEEJNS5_IJSG_SG_SH_EEENS5_IJNSX_ISG_SC_EES1O_EEESJ_SK_SJ_SK_NS1I_6fusion15FusionCallbacksIS1M_NS1Q_17LinearCombinationISJ_fSJ_fLNS_15FloatRoundStyleE2EEES1N_S1P_JEEENS4_5SM1004TMEM4LOAD26SM100_TMEM_LOAD_32dp32b32xENS4_13SM90_TMA_LOADENS16_INS17_ILi2ELi4ELi3EEES1A_NSX_INS5_IJS1B_SG_EEENS5_IJSG_SC_EEEEEEENS4_39AutoVectorizingCopyWithAssumedAlignmentILi128EEENS4_14SM90_TMA_STOREES25_S27_S27_EEEvvEEEEvNT_6ParamsE,(.L_x_354 - _ZN7cutlass13device_kernelINS_4gemm6kernel13GemmUniversalIN4cute5tupleIJiiiiEEENS1_10collective13CollectiveMmaINS1_35MainloopSm100TmaUmmaWarpSpecializedILi72ELi2ELi4ENS5_IJNS4_1CILi2EEENSA_ILi1EEESC_EEEEENS5_IJNSA_ILi128EEENSA_ILi64EEENSA_ILi32EEEEEENS_12float_e4m3_tENS5_IJlSC_lEEESJ_SK_NS4_8TiledMMAINS4_8MMA_AtomIJNS4_10MMA_TraitsINS4_25SM100_MMA_F8F6F4_2x1SM_SSEJSJ_SJ_fSF_SG_NS4_17integral_constantINS4_4UMMA5MajorELSR_0EEESS_NSP_INSQ_7ScaleInELST_0EEESU_EEEEEENS4_6LayoutINS5_IJSC_SC_SC_EEENS5_IJNSA_ILi0EEESZ_SZ_EEEEENS5_IJNS4_10UnderscoreES12_S12_EEEEENS4_18SM100_TMA_2SM_LOADENS4_14ComposedLayoutINS4_7SwizzleILi1ELi4ELi3EEENS4_18smem_ptr_flag_bitsILi8EEENSX_INS5_IJNSA_ILi8EEESH_EEENS5_IJSH_SC_EEEEEEEvNS4_8identityES15_S1F_vS1G_EENS_8epilogue10collective18CollectiveEpilogueINS1I_23Sm100TmaWarpSpecializedILi1ELi1ELi32ELb0ELb0EEEJNS5_IJSG_SG_SH_EEENS5_IJNSX_ISG_SC_EES1O_EEESJ_SK_SJ_SK_NS1I_6fusion15FusionCallbacksIS1M_NS1Q_17LinearCombinationISJ_fSJ_fLNS_15FloatRoundStyleE2EEES1N_S1P_JEEENS4_5SM1004TMEM4LOAD26SM100_TMEM_LOAD_32dp32b32xENS4_13SM90_TMA_LOADENS16_INS17_ILi2ELi4ELi3EEES1A_NSX_INS5_IJS1B_SG_EEENS5_IJSG_SC_EEEEEEENS4_39AutoVectorizingCopyWithAssumedAlignmentILi128EEENS4_14SM90_TMA_STOREES25_S27_S27_EEEvvEEEEvNT_6ParamsE)
        .other          _ZN7cutlass13device_kernelINS_4gemm6kernel13GemmUniversalIN4cute5tupleIJiiiiEEENS1_10collective13CollectiveMmaINS1_35MainloopSm100TmaUmmaWarpSpecializedILi72ELi2ELi4ENS5_IJNS4_1CILi2EEENSA_ILi1EEESC_EEEEENS5_IJNSA_ILi128EEENSA_ILi64EEENSA_ILi32EEEEEENS_12float_e4m3_tENS5_IJlSC_lEEESJ_SK_NS4_8TiledMMAINS4_8MMA_AtomIJNS4_10MMA_TraitsINS4_25SM100_MMA_F8F6F4_2x1SM_SSEJSJ_SJ_fSF_SG_NS4_17integral_constantINS4_4UMMA5MajorELSR_0EEESS_NSP_INSQ_7ScaleInELST_0EEESU_EEEEEENS4_6LayoutINS5_IJSC_SC_SC_EEENS5_IJNSA_ILi0EEESZ_SZ_EEEEENS5_IJNS4_10UnderscoreES12_S12_EEEEENS4_18SM100_TMA_2SM_LOADENS4_14ComposedLayoutINS4_7SwizzleILi1ELi4ELi3EEENS4_18smem_ptr_flag_bitsILi8EEENSX_INS5_IJNSA_ILi8EEESH_EEENS5_IJSH_SC_EEEEEEEvNS4_8identityES15_S1F_vS1G_EENS_8epilogue10collective18CollectiveEpilogueINS1I_23Sm100TmaWarpSpecializedILi1ELi1ELi32ELb0ELb0EEEJNS5_IJSG_SG_SH_EEENS5_IJNSX_ISG_SC_EES1O_EEESJ_SK_SJ_SK_NS1I_6fusion15FusionCallbacksIS1M_NS1Q_17LinearCombinationISJ_fSJ_fLNS_15FloatRoundStyleE2EEES1N_S1P_JEEENS4_5SM1004TMEM4LOAD26SM100_TMEM_LOAD_32dp32b32xENS4_13SM90_TMA_LOADENS16_INS17_ILi2ELi4ELi3EEES1A_NSX_INS5_IJS1B_SG_EEENS5_IJSG_SC_EEEEEEENS4_39AutoVectorizingCopyWithAssumedAlignmentILi128EEENS4_14SM90_TMA_STOREES25_S27_S27_EEEvvEEEEvNT_6ParamsE,@"STO_CUDA_ENTRY STV_DEFAULT"
_ZN7cutlass13device_kernelINS_4gemm6kernel13GemmUniversalIN4cute5tupleIJiiiiEEENS1_10collective13CollectiveMmaINS1_35MainloopSm100TmaUmmaWarpSpecializedILi72ELi2ELi4ENS5_IJNS4_1CILi2EEENSA_ILi1EEESC_EEEEENS5_IJNSA_ILi128EEENSA_ILi64EEENSA_ILi32EEEEEENS_12float_e4m3_tENS5_IJlSC_lEEESJ_SK_NS4_8TiledMMAINS4_8MMA_AtomIJNS4_10MMA_TraitsINS4_25SM100_MMA_F8F6F4_2x1SM_SSEJSJ_SJ_fSF_SG_NS4_17integral_constantINS4_4UMMA5MajorELSR_0EEESS_NSP_INSQ_7ScaleInELST_0EEESU_EEEEEENS4_6LayoutINS5_IJSC_SC_SC_EEENS5_IJNSA_ILi0EEESZ_SZ_EEEEENS5_IJNS4_10UnderscoreES12_S12_EEEEENS4_18SM100_TMA_2SM_LOADENS4_14ComposedLayoutINS4_7SwizzleILi1ELi4ELi3EEENS4_18smem_ptr_flag_bitsILi8EEENSX_INS5_IJNSA_ILi8EEESH_EEENS5_IJSH_SC_EEEEEEEvNS4_8identityES15_S1F_vS1G_EENS_8epilogue10collective18CollectiveEpilogueINS1I_23Sm100TmaWarpSpecializedILi1ELi1ELi32ELb0ELb0EEEJNS5_IJSG_SG_SH_EEENS5_IJNSX_ISG_SC_EES1O_EEESJ_SK_SJ_SK_NS1I_6fusion15FusionCallbacksIS1M_NS1Q_17LinearCombinationISJ_fSJ_fLNS_15FloatRoundStyleE2EEES1N_S1P_JEEENS4_5SM1004TMEM4LOAD26SM100_TMEM_LOAD_32dp32b32xENS4_13SM90_TMA_LOADENS16_INS17_ILi2ELi4ELi3EEES1A_NSX_INS5_IJS1B_SG_EEENS5_IJSG_SC_EEEEEEENS4_39AutoVectorizingCopyWithAssumedAlignmentILi128EEENS4_14SM90_TMA_STOREES25_S27_S27_EEEvvEEEEvNT_6ParamsE:
[----:B------:R-:W1:Y:S01]  /*0000*/  LDC R1, c[0x0][0x37c] ;  /* 0x0000df00ff017b82 */ /* 0x000e620000000800 */
[----:B------:R-:W2:Y:S01]  /*0010*/  S2R R103, SR_TID.X ;  /* 0x0000000000677919 */ /* 0x000ea20000002100 */
[----:B------:R-:W3:Y:S06]  /*0020*/  LDCU.64 UR6, c[0x0][0x890] ;  /* 0x00011200ff0677ac */ /* 0x000eec0008000a00 */
[----:B------:R-:W4:Y:S01]  /*0030*/  S2UR UR37, SR_CgaCtaId ;  /* 0x00000000002579c3 */ /* 0x000f220000008800 */
[----:B------:R-:W-:Y:S02]  /*0040*/  PRMT R95, RZ, 0x7610, R95 ;  /* 0x00007610ff5f7816 */ /* 0x000fe4000000005f */
[----:B------:R-:W-:Y:S01]  /*0050*/  ELECT P1, URZ, PT ;  /* 0x0000000000ff782f */ /* 0x000fe20003820000 */
[----:B------:R-:W1:Y:S01]  /*0060*/  LDCU.64 UR40, c[0x0][0x358] ;  /* 0x00006b00ff2877ac */ /* 0x000e620008000a00 */
[----:B---3--:R-:W-:-:S04]  /*0070*/  UISETP.NE.U32.AND UP0, UPT, UR6, URZ, UPT ;  /* 0x000000ff0600728c */ /* 0x008fc8000bf05070 */
[----:B------:R-:W-:Y:S02]  /*0080*/  UISETP.NE.AND.EX UP0, UPT, UR7, URZ, UPT, UP0 ;  /* 0x000000ff0700728c */ /* 0x000fe4000bf05300 */
[----:B----4-:R-:W-:Y:S02]  /*0090*/  ULOP3.LUT UR5, UR37, 0x1, URZ, 0xc0, !UPT ;  /* 0x0000000125057892 */ /* 0x010fe4000f8ec0ff */
[----:B------:R-:W-:Y:S01]  /*00a0*/  ULOP3.LUT UR4, UR37, 0x1, URZ, 0x3c, !UPT ;  /* 0x0000000125047892 */ /* 0x000fe2000f8e3cff */
[----:B--2---:R-:W-:-:S05]  /*00b0*/  SHF.R.U32.HI R106, RZ, 0x5, R103 ;  /* 0x00000005ff6a7819 */ /* 0x004fca0000011667 */
[----:B------:R-:W2:Y:S02]  /*00c0*/  SHFL.IDX PT, R0, R106, RZ, 0x1f ;  /* 0x00001fff6a007589 */ /* 0x000ea400000e0000 */
[----:B--2---:R-:W-:Y:S01]  /*00d0*/  R2UR UR10, R0 ;  /* 0x00000000000a72ca */ /* 0x004fe200000e0000 */
[----:B-1----:R-:W-:-:S14]  /*00e0*/  BRA.U UP0, `(.L_x_0) ;  /* 0x00000001002c7547 */ /* 0x002fdc000b800000 */
[----:B------:R-:W1:Y:S02]  /*00f0*/  LDCU.64 UR8, c[0x0][0x888] ;  /* 0x00011100ff0877ac */ /* 0x000e640008000a00 */
[----:B-1----:R-:W-:-:S04]  /*0100*/  UISETP.NE.U32.AND UP0, UPT, UR8, URZ, UPT ;  /* 0x000000ff0800728c */ /* 0x002fc8000bf05070 */
[----:B------:R-:W-:-:S09]  /*0110*/  UISETP.NE.AND.EX UP0, UPT, UR9, URZ, UPT, UP0 ;  /* 0x000000ff0900728c */ /* 0x000fd2000bf05300 */
[----:B------:R-:W-:Y:S05]  /*0120*/  BRA.U !UP0, `(.L_x_1) ;  /* 0x0000000108107547 */ /* 0x000fea000b800000 */
[----:B------:R-:W1:Y:S02]  /*0130*/  LDC.64 R2, c[0x0][0x888] ;  /* 0x00022200ff027b82 */ /* 0x000e640000000a00 */
[----:B-1----:R1:W5:Y:S01]  /*0140*/  LDG.E R49, desc[UR40][R2.64] ;  /* 0x0000002802317981 */ /* 0x002362000c1e1900 */
[----:B------:R-:W-:Y:S01]  /*0150*/  HFMA2 R95, -RZ, RZ, 0, 5.9604644775390625e-08 ;  /* 0x00000001ff5f7431 */ /* 0x000fe200000001ff */
[----:B------:R-:W-:Y:S05]  /*0160*/  BRA `(.L_x_0) ;  /* 0x00000000000c7947 */ /* 0x000fea0003800000 */
.L_x_1:
[----:B------:R-:W1:Y:S01]  /*0170*/  LDCU UR8, c[0x0][0x880] ;  /* 0x00011000ff0877ac */ /* 0x000e620008000800 */
[----:B------:R-:W-:Y:S01]  /*0180*/  HFMA2 R95, -RZ, RZ, 0, 5.9604644775390625e-08 ;  /* 0x00000001ff5f7431 */ /* 0x000fe200000001ff */
[----:B-1----:R-:W-:-:S07]  /*0190*/  MOV R49, UR8 ;  /* 0x0000000800317c02 */ /* 0x002fce0008000f00 */
.L_x_0:
[----:B------:R-:W2:Y:S02]  /*01a0*/  LDCU.64 UR8, c[0x0][0x8b0] ;  /* 0x00011600ff0877ac */ /* 0x000ea40008000a00 */
[----:B--2---:R-:W-:-:S04]  /*01b0*/  UISETP.NE.U32.AND UP0, UPT, UR8, URZ, UPT ;  /* 0x000000ff0800728c */ /* 0x004fc8000bf05070 */
[----:B------:R-:W-:-:S09]  /*01c0*/  UISETP.NE.AND.EX UP0, UPT, UR9, URZ, UPT, UP0 ;  /* 0x000000ff0900728c */ /* 0x000fd2000bf05300 */
[----:B------:R-:W-:Y:S05]  /*01d0*/  BRA.U UP0, `(.L_x_2) ;  /* 0x0000000100247547 */ /* 0x000fea000b800000 */
[----:B------:R-:W2:Y:S02]  /*01e0*/  LDCU.64 UR8, c[0x0][0x8a8] ;  /* 0x00011500ff0877ac */ /* 0x000ea40008000a00 */
[----:B--2---:R-:W-:-:S04]  /*01f0*/  UISETP.NE.U32.AND UP0, UPT, UR8, URZ, UPT ;  /* 0x000000ff0800728c */ /* 0x004fc8000bf05070 */
[----:B------:R-:W-:-:S09]  /*0200*/  UISETP.NE.AND.EX UP0, UPT, UR9, URZ, UPT, UP0 ;  /* 0x000000ff0900728c */ /* 0x000fd2000bf05300 */
[----:B------:R-:W-:Y:S05]  /*0210*/  BRA.U !UP0, `(.L_x_3) ;  /* 0x00000001080c7547 */ /* 0x000fea000b800000 */
[----:B------:R-:W2:Y:S02]  /*0220*/  LDC.64 R46, c[0x0][0x8a8] ;  /* 0x00022a00ff2e7b82 */ /* 0x000ea40000000a00 */
[----:B--2---:R2:W5:Y:S01]  /*0230*/  LDG.E R46, desc[UR40][R46.64] ;  /* 0x000000282e2e7981 */ /* 0x004562000c1e1900 */
[----:B------:R-:W-:Y:S05]  /*0240*/  BRA `(.L_x_2) ;  /* 0x0000000000087947 */ /* 0x000fea0003800000 */
.L_x_3:
[----:B------:R-:W2:Y:S02]  /*0250*/  LDCU UR8, c[0x0][0x8a0] ;  /* 0x00011400ff0877ac */ /* 0x000ea40008000800 */
[----:B--2---:R-:W-:Y:S02]  /*0260*/  MOV R46, UR8 ;  /* 0x00000008002e7c02 */ /* 0x004fe40008000f00 */
.L_x_2:
[----:B------:R-:W-:Y:S01]  /*0270*/  IMAD.U32 R0, RZ, RZ, UR10 ;  /* 0x0000000aff007e24 */ /* 0x000fe2000f8e00ff */
[----:B------:R-:W-:Y:S04]  /*0280*/  BSSY.RECONVERGENT B0, `(.L_x_4) ;  /* 0x000000c000007945 */ /* 0x000fe80003800200 */
[C---:B------:R-:W-:Y:S02]  /*0290*/  ISETP.NE.OR P2, PT, R0.reuse, 0x1, !P1 ;  /* 0x000000010000780c */ /* 0x040fe40004f45670 */
[----:B------:R-:W-:-:S11]  /*02a0*/  ISETP.NE.OR P0, PT, R0, 0x3, !P1 ;  /* 0x000000030000780c */ /* 0x000fd60004f05670 */
[----:B------:R-:W-:Y:S05]  /*02b0*/  @P2 BRA `(.L_x_5) ;  /* 0x0000000000202947 */ /* 0x000fea0003800000 */
[----:B------:R-:W3:Y:S02]  /*02c0*/  LDCU.64 UR8, c[0x0][0x348] ;  /* 0x00006900ff0877ac */ /* 0x000ee40008000a00 */
[----:B---3--:R-:W-:Y:S02]  /*02d0*/  UIADD3 UR12, UP1, UPT, UR8, 0x80, URZ ;  /* 0x00000080080c7890 */ /* 0x008fe4000ff3e0ff */
[----:B------:R-:W-:Y:S02]  /*02e0*/  UIADD3 UR8, UP0, UPT, UR8, 0x180, URZ ;  /* 0x0000018008087890 */ /* 0x000fe4000ff1e0ff */
[----:B------:R-:W-:Y:S02]  /*02f0*/  UIADD3.X UR13, UPT, UPT, URZ, UR9, URZ, UP1, !UPT ;  /* 0x00000009ff0d7290 */ /* 0x000fe40008ffe4ff */
[----:B------:R-:W-:-:S07]  /*0300*/  UIADD3.X UR9, UPT, UPT, URZ, UR9, URZ, UP0, !UPT ;  /* 0x00000009ff097290 */ /* 0x000fce00087fe4ff */
[----:B------:R3:W-:Y:S02]  /*0310*/  UTMACCTL.PF [UR12] ;  /* 0x000000000c0079b9 */ /* 0x0007e40008040000 */
[----:B------:R3:W-:Y:S02]  /*0320*/  UTMACCTL.PF [UR8] ;  /* 0x00000000080079b9 */ /* 0x0007e40008040000 */
[----:B---3--:R-:W-:Y:S01]  /*0330*/  NOP ;  /* 0x0000000000007918 */ /* 0x008fe20000000000 */
.L_x_5:
[----:B------:R-:W-:Y:S05]  /*0340*/  BSYNC.RECONVERGENT B0 ;  /* 0x0000000000007941 */ /* 0x000fea0003800200 */
.L_x_4:
[----:B------:R-:W-:Y:S04]  /*0350*/  BSSY.RECONVERGENT B0, `(.L_x_6) ;  /* 0x000000a000007945 */ /* 0x000fe80003800200 */
        /* <DEDUP_REMOVED lines=9> */
.L_x_7:
[----:B------:R-:W-:Y:S05]  /*03f0*/  BSYNC.RECONVERGENT B0 ;  /* 0x0000000000007941 */ /* 0x000fea0003800200 */
.L_x_6:
[----:B------:R-:W3:Y:S01]  /*0400*/  LDCU.64 UR8, c[0x0][0x888] ;  /* 0x00011100ff0877ac */ /* 0x000ee20008000a00 */
[----:B------:R-:W-:Y:S02]  /*0410*/  UISETP.EQ.U32.AND UP1, UPT, UR6, URZ, UPT ;  /* 0x000000ff0600728c */ /* 0x000fe4000bf22070 */
[----:B------:R-:W-:Y:S02]  /*0420*/  UPLOP3.LUT UP5, UPT, UPT, UPT, UPT, 0x80, 0x8 ;  /* 0x000000000008789c */ /* 0x000fe40003faf070 */
[----:B---3--:R-:W-:-:S04]  /*0430*/  UISETP.NE.U32.AND UP0, UPT, UR8, URZ, UPT ;  /* 0x000000ff0800728c */ /* 0x008fc8000bf05070 */
[----:B------:R-:W-:-:S04]  /*0440*/  UISETP.NE.AND.EX UP0, UPT, UR9, URZ, UPT, UP0 ;  /* 0x000000ff0900728c */ /* 0x000fc8000bf05300 */
[----:B------:R-:W-:-:S04]  /*0450*/  UISETP.EQ.OR.EX UP2, UPT, UR7, URZ, !UP0, UP1 ;  /* 0x000000ff0700728c */ /* 0x000fc8000c742710 */
[----:B------:R-:W-:-:S05]  /*0460*/  UP2UR UR44, UPR, URZ, 0x4 ;  /* 0x00000004ff2c7883 */ /* 0x000fca0008000000 */
[----:B------:R-:W-:Y:S07]  /*0470*/  BRA.U !UP2, `(.L_x_8) ;  /* 0x000000010a207547 */ /* 0x000fee000b800000 */
[----:B------:R-:W-:Y:S01]  /*0480*/  UISETP.NE.U32.AND UP2, UPT, UR6, URZ, UPT ;  /* 0x000000ff0600728c */ /* 0x000fe2000bf45070 */
[----:B-----5:R-:W-:Y:S01]  /*0490*/  FSETP.NEU.AND P0, PT, R49, RZ, PT ;  /* 0x000000ff3100720b */ /* 0x020fe20003f0d000 */
[----:B------:R-:W-:Y:S02]  /*04a0*/  USEL UR6, URZ, 0xffffffff, UP0 ;  /* 0xffffffffff067887 */ /* 0x000fe40008000000 */
[----:B------:R-:W-:-:S10]  /*04b0*/  UISETP.NE.AND.EX UP2, UPT, UR7, URZ, UPT, UP2 ;  /* 0x000000ff0700728c */ /* 0x000fd4000bf45320 */
[----:B------:R-:W-:Y:S01]  /*04c0*/  VOTEU.ANY UP1, P0 ;  /* 0x0000000000ff7886 */ /* 0x000fe20000020100 */
[----:B------:R-:W-:-:S04]  /*04d0*/  @!UP2 USEL UR6, URZ, 0xffffffff, UP1 ;  /* 0xffffffffff06a887 */ /* 0x000fc80008800000 */
[----:B------:R-:W-:-:S04]  /*04e0*/  ULOP3.LUT UR6, UR6, 0x1, URZ, 0xc0, !UPT ;  /* 0x0000000106067892 */ /* 0x000fc8000f8ec0ff */
[----:B------:R-:W-:-:S11]  /*04f0*/  UISETP.NE.U32.AND UP5, UPT, UR6, 0x1, UPT ;  /* 0x000000010600788c */ /* 0x000fd6000bfa5070 */
.L_x_8:
[----:B------:R-:W3:Y:S01]  /*0500*/  SHFL.IDX PT, R0, R106, RZ, 0x1f ;  /* 0x00001fff6a007589 */ /* 0x000ee200000e0000 */
[----:B------:R-:W-:-:S04]  /*0510*/  UISETP.NE.AND UP1, UPT, UR10, 0x2, UPT ;  /* 0x000000020a00788c */ /* 0x000fc8000bf25270 */
[----:B------:R-:W-:Y:S02]  /*0520*/  UISETP.EQ.AND UP2, UPT, UR5, URZ, !UP1 ;  /* 0x000000ff0500728c */ /* 0x000fe4000cf42270 */
[----:B------:R-:W-:-:S04]  /*0530*/  USEL UR7, URZ, 0x1, UP1 ;  /* 0x00000001ff077887 */ /* 0x000fc80008800000 */
[----:B------:R-:W-:Y:S02]  /*0540*/  PLOP3.LUT P5, PT, P1, PT, UP2, 0x80, 0x8 ;  /* 0x000000000008781c */ /* 0x000fe40000faf028 */
[----:B---3--:R-:W-:-:S13]  /*0550*/  ISETP.NE.AND P0, PT, R0, RZ, PT ;  /* 0x000000ff0000720c */ /* 0x008fda0003f05270 */
[----:B------:R-:W-:Y:S05]  /*0560*/  @P0 BRA `(.L_x_9) ;  /* 0x0000000800700947 */ /* 0x000fea0003800000 */
[----:B------:R-:W-:Y:S01]  /*0570*/  ELECT P0, URZ, PT ;  /* 0x0000000000ff782f */ /* 0x000fe20003800000 */
[----:B------:R-:W-:-:S12]  /*0580*/  BSSY.RECONVERGENT B0, `(.L_x_9) ;  /* 0x000009a000007945 */ /* 0x000fd80003800200 */
[----:B------:R-:W-:Y:S05]  /*0590*/  @!P0 BRA `(.L_x_10) ;  /* 0x0000000800608947 */ /* 0x000fea0003800000 */
[----:B------:R-:W-:Y:S01]  /*05a0*/  UMOV UR8, 0x400 ;  /* 0x0000040000087882 */ /* 0x000fe20000000000 */
[----:B------:R-:W-:Y:S01]  /*05b0*/  UMOV UR6, 0x1 ;  /* 0x0000000100067882 */ /* 0x000fe20000000000 */
[----:B------:R-:W-:Y:S02]  /*05c0*/  ULEA UR8, UR37, UR8, 0x18 ;  /* 0x0000000825087291 */ /* 0x000fe4000f8ec0ff */
[----:B------:R-:W-:-:S04]  /*05d0*/  UIADD3 UR12, UPT, UPT, -UR6, 0x100000, URZ ;  /* 0x00100000060c7890 */ /* 0x000fc8000fffe1ff */
[----:B------:R-:W-:Y:S02]  /*05e0*/  USHF.L.U32 UR13, UR12, 0xb, URZ ;  /* 0x0000000b0c0d7899 */ /* 0x000fe400080006ff */
[----:B------:R-:W-:Y:S01]  /*05f0*/  USHF.L.U32 UR12, UR12, 0x1, URZ ;  /* 0x000000010c0c7899 */ /* 0x000fe200080006ff */
[----:B------:R-:W3:Y:S11]  /*0600*/  FENCE.VIEW.ASYNC.S ;  /* 0x00000000000073c6 */ /* 0x000ef60000000000 */
[----:B---3--:R3:W4:Y:S01]  /*0610*/  SYNCS.EXCH.64 URZ, [UR8], UR12 ;  /* 0x0000000c08ff75b2 */ /* 0x0087220008000100 */
[----:B------:R3:W1:Y:S01]  /*0620*/  SYNCS.EXCH.64 URZ, [UR8+0x240], UR12 ;  /* 0x0002400c08ff75b2 */ /* 0x0006620008000100 */
        /* <DEDUP_REMOVED lines=141> */
[----:B------:R3:W1:Y:S02]  /*0f00*/  SYNCS.EXCH.64 URZ, [UR8+0x478], UR12 ;  /* 0x0004780c08ff75b2 */ /* 0x0006640008000100 */
[----:B---34-:R-:W-:Y:S01]  /*0f10*/  NOP ;  /* 0x0000000000007918 */ /* 0x018fe20000000000 */
.L_x_10:
[----:B------:R-:W-:Y:S05]  /*0f20*/  BSYNC.RECONVERGENT B0 ;  /* 0x0000000000007941 */ /* 0x000fea0003800200 */
.L_x_9:
[----:B------:R-:W3:Y:S01]  /*0f30*/  SHFL.IDX PT, R0, R106, RZ, 0x1f ;  /* 0x00001fff6a007589 */ /* 0x000ee200000e0000 */
[----:B------:R-:W-:Y:S01]  /*0f40*/  NOP ;  /* 0x0000000000007918 */ /* 0x000fe20000000000 */
[----:B---3--:R-:W-:-:S13]  /*0f50*/  ISETP.NE.AND P0, PT, R0, 0x1, PT ;  /* 0x000000010000780c */ /* 0x008fda0003f05270 */
[----:B------:R-:W-:Y:S05]  /*0f60*/  @P0 BRA `(.L_x_11) ;  /* 0x00000000003c0947 */ /* 0x000fea0003800000 */
[----:B------:R-:W-:Y:S01]  /*0f70*/  UMOV UR9, 0x400 ;  /* 0x0000040000097882 */ /* 0x000fe20000000000 */
[----:B------:R-:W-:Y:S01]  /*0f80*/  UMOV UR8, 0x20 ;  /* 0x0000002000087882 */ /* 0x000fe20000000000 */
[----:B------:R-:W-:Y:S01]  /*0f90*/  UMOV UR6, 0x80 ;  /* 0x0000008000067882 */ /* 0x000fe20000000000 */
[----:B------:R-:W-:Y:S02]  /*0fa0*/  ULEA UR9, UR37, UR9, 0x18 ;  /* 0x0000000925097291 */ /* 0x000fe4000f8ec0ff */
[----:B------:R-:W-:-:S04]  /*0fb0*/  UIADD3 UR12, UPT, UPT, -UR8, 0x100000, URZ ;  /* 0x00100000080c7890 */ /* 0x000fc8000fffe1ff */
[----:B------:R-:W-:Y:S02]  /*0fc0*/  USHF.L.U32 UR13, UR12, 0xb, URZ ;  /* 0x0000000b0c0d7899 */ /* 0x000fe400080006ff */
[----:B------:R-:W-:Y:S02]  /*0fd0*/  USHF.L.U32 UR12, UR12, 0x1, URZ ;  /* 0x000000010c0c7899 */ /* 0x000fe400080006ff */
[----:B------:R-:W-:-:S04]  /*0fe0*/  UIADD3 UR14, UPT, UPT, -UR6, 0x100000, URZ ;  /* 0x00100000060e7890 */ /* 0x000fc8000fffe1ff */
[----:B------:R-:W-:Y:S02]  /*0ff0*/  USHF.L.U32 UR15, UR14, 0xb, URZ ;  /* 0x0000000b0e0f7899 */ /* 0x000fe400080006ff */
[----:B------:R-:W-:Y:S01]  /*1000*/  USHF.L.U32 UR14, UR14, 0x1, URZ ;  /* 0x000000010e0e7899 */ /* 0x000fe200080006ff */
[----:B------:R-:W-:Y:S01]  /*1010*/  ELECT P0, URZ, PT ;  /* 0x0000000000ff782f */ /* 0x000fe20003800000 */
[----:B------:R-:W3:Y:S02]  /*1020*/  FENCE.VIEW.ASYNC.S ;  /* 0x00000000000073c6 */ /* 0x000ee40000000000 */
[----:B---3--:R3:W4:Y:S08]  /*1030*/  SYNCS.EXCH.64 URZ, [UR9+0x480], UR12 ;  /* 0x0004800c09ff75b2 */ /* 0x0087300008000100 */
[----:B------:R3:W1:Y:S01]  /*1040*/  SYNCS.EXCH.64 URZ, [UR9+0x488], UR14 ;  /* 0x0004880e09ff75b2 */ /* 0x0006620008000100 */
[----:B------:R-:W-:Y:S01]  /*1050*/  NOP ;  /* 0x0000000000007918 */ /* 0x000fe20000000000 */
.L_x_11:
[----:B------:R-:W2:Y:S01]  /*1060*/  SHFL.IDX PT, R0, R106, RZ, 0x1f ;  /* 0x00001fff6a007589 */ /* 0x000ea200000e0000 */
[----:B------:R-:W-:Y:S01]  /*1070*/  NOP ;  /* 0x0000000000007918 */ /* 0x000fe20000000000 */
[----:B--2---:R-:W-:-:S13]  /*1080*/  ISETP.NE.AND P0, PT, R0, 0x3, PT ;  /* 0x000000030000780c */ /* 0x004fda0003f05270 */
[----:B------:R-:W-:Y:S05]  /*1090*/  @P0 BRA `(.L_x_12) ;  /* 0x00000000002c0947 */ /* 0x000fea0003800000 */
[----:B------:R-:W-:Y:S01]  /*10a0*/  UMOV UR8, 0x400 ;  /* 0x0000040000087882 */ /* 0x000fe20000000000 */
[----:B------:R-:W-:Y:S01]  /*10b0*/  UMOV UR6, 0x20 ;  /* 0x0000002000067882 */ /* 0x000fe20000000000 */
[----:B------:R-:W-:Y:S02]  /*10c0*/  ULEA UR8, UR37, UR8, 0x18 ;  /* 0x0000000825087291 */ /* 0x000fe4000f8ec0ff */
[----:B---3--:R-:W-:-:S04]  /*10d0*/  UIADD3 UR12, UPT, UPT, -UR6, 0x100000, URZ ;  /* 0x00100000060c7890 */ /* 0x008fc8000fffe1ff */
[----:B------:R-:W-:Y:S02]  /*10e0*/  USHF.L.U32 UR13, UR12, 0xb, URZ ;  /* 0x0000000b0c0d7899 */ /* 0x000fe400080006ff */
[----:B------:R-:W-:Y:S01]  /*10f0*/  USHF.L.U32 UR12, UR12, 0x1, URZ ;  /* 0x000000010c0c7899 */ /* 0x000fe200080006ff */
[----:B------:R-:W-:Y:S01]  /*1100*/  ELECT P0, URZ, PT ;  /* 0x0000000000ff782f */ /* 0x000fe20003800000 */
[----:B------:R-:W2:Y:S10]  /*1110*/  FENCE.VIEW.ASYNC.S ;  /* 0x00000000000073c6 */ /* 0x000eb40000000000 */
[----:B--2---:R2:W3:Y:S01]  /*1120*/  SYNCS.EXCH.64 URZ, [UR8+0x490], UR12 ;  /* 0x0004900c08ff75b2 */ /* 0x0044e20008000100 */
[----:B------:R2:W1:Y:S01]  /*1130*/  SYNCS.EXCH.64 URZ, [UR8+0x498], UR12 ;  /* 0x0004980c08ff75b2 */ /* 0x0004620008000100 */
[----:B------:R-:W-:Y:S01]  /*1140*/  NOP ;  /* 0x0000000000007918 */ /* 0x000fe20000000000 */
.L_x_12:
[----:B------:R-:W4:Y:S01]  /*1150*/  SHFL.IDX PT, R0, R106, RZ, 0x1f ;  /* 0x00001fff6a007589 */ /* 0x000f2200000e0000 */
[----:B------:R-:W-:Y:S01]  /*1160*/  NOP ;  /* 0x0000000000007918 */ /* 0x000fe20000000000 */
[----:B----4-:R-:W-:-:S13]  /*1170*/  ISETP.NE.AND P0, PT, R0, 0x4, PT ;  /* 0x000000040000780c */ /* 0x010fda0003f05270 */
[----:B------:R-:W-:Y:S05]  /*1180*/  @P0 BRA `(.L_x_13) ;  /* 0x0000000000480947 */ /* 0x000fea0003800000 */
[----:B---3--:R-:W-:Y:S01]  /*1190*/  UMOV UR9, 0x1e0 ;  /* 0x000001e000097882 */ /* 0x008fe20000000000 */
[----:B--2---:R-:W-:Y:S01]  /*11a0*/  UMOV UR8, 0x400 ;  /* 0x0000040000087882 */ /* 0x004fe20000000000 */
[----:B------:R-:W-:Y:S01]  /*11b0*/  USEL UR9, UR9, 0x1a0, UP5 ;  /* 0x000001a009097887 */ /* 0x000fe2000a800000 */
        /* <DEDUP_REMOVED lines=9> */
[----:B------:R-:W2:Y:S02]  /*1250*/  FENCE.VIEW.ASYNC.S ;  /* 0x00000000000073c6 */ /* 0x000ea40000000000 */
[----:B--2---:R4:W2:Y:S08]  /*1260*/  SYNCS.EXCH.64 URZ, [UR8+0x4a0], UR12 ;  /* 0x0004a00c08ff75b2 */ /* 0x0048b00008000100 */
[----:B------:R4:W3:Y:S01]  /*1270*/  SYNCS.EXCH.64 URZ, [UR8+0x4b0], UR14 ;  /* 0x0004b00e08ff75b2 */ /* 0x0008e20008000100 */
[----:B------:R4:W1:Y:S01]  /*1280*/  SYNCS.EXCH.64 URZ, [UR8+0x4a8], UR12 ;  /* 0x0004a80c08ff75b2 */ /* 0x0008620008000100 */
[----:B------:R4:W1:Y:S02]  /*1290*/  SYNCS.EXCH.64 URZ, [UR8+0x4b8], UR14 ;  /* 0x0004b80e08ff75b2 */ /* 0x0008640008000100 */
[----:B----4-:R-:W-:Y:S01]  /*12a0*/  NOP ;  /* 0x0000000000007918 */ /* 0x010fe20000000000 */
.L_x_13:
[----:B------:R-:W4:Y:S01]  /*12b0*/  SHFL.IDX PT, R0, R106, RZ, 0x1f ;  /* 0x00001fff6a007589 */ /* 0x000f2200000e0000 */
[----:B------:R-:W-:Y:S01]  /*12c0*/  NOP ;  /* 0x0000000000007918 */ /* 0x000fe20000000000 */
[----:B----4-:R-:W-:-:S13]  /*12d0*/  ISETP.NE.AND P0, PT, R0, 0x5, PT ;  /* 0x000000050000780c */ /* 0x010fda0003f05270 */
[----:B------:R-:W-:Y:S05]  /*12e0*/  @P0 BRA `(.L_x_14) ;  /* 0x0000000000540947 */ /* 0x000fea0003800000 */
[----:B---3--:R-:W-:Y:S01]  /*12f0*/  UMOV UR9, 0x400 ;  /* 0x0000040000097882 */ /* 0x008fe20000000000 */
[----:B--2---:R-:W-:Y:S01]  /*1300*/  UMOV UR8, 0x1 ;  /* 0x0000000100087882 */ /* 0x004fe20000000000 */
        /* <DEDUP_REMOVED lines=13> */
[----:B------:R4:W1:Y:S01]  /*13e0*/  SYNCS.EXCH.64 URZ, [UR9+0x4e8], UR14 ;  /* 0x0004e80e09ff75b2 */ /* 0x0008620008000100 */
[----:B------:R4:W1:Y:S01]  /*13f0*/  SYNCS.EXCH.64 URZ, [UR9+0x4d0], UR12 ;  /* 0x0004d00c09ff75b2 */ /* 0x0008620008000100 */
[----:B------:R4:W1:Y:S01]  /*1400*/  SYNCS.EXCH.64 URZ, [UR9+0x4f0], UR14 ;  /* 0x0004f00e09ff75b2 */ /* 0x0008620008000100 */
[----:B------:R4:W1:Y:S01]  /*1410*/  SYNCS.EXCH.64 URZ, [UR9+0x4d8], UR12 ;  /* 0x0004d80c09ff75b2 */ /* 0x0008620008000100 */
[----:B------:R4:W1:Y:S02]  /*1420*/  SYNCS.EXCH.64 URZ, [UR9+0x4f8], UR14 ;  /* 0x0004f80e09ff75b2 */ /* 0x0008640008000100 */
[----:B----4-:R-:W-:Y:S01]  /*1430*/  NOP ;  /* 0x0000000000007918 */ /* 0x010fe20000000000 */
.L_x_14:
[----:B------:R-:W4:Y:S01]  /*1440*/  SHFL.IDX PT, R0, R106, RZ, 0x1f ;  /* 0x00001fff6a007589 */ /* 0x000f2200000e0000 */
[----:B------:R-:W-:Y:S01]  /*1450*/  ISETP.NE.OR P1, PT, RZ, UR10, !P1 ;  /* 0x0000000aff007c0c */ /* 0x000fe2000cf25670 */
[----:B------:R-:W-:Y:S01]  /*1460*/  NOP ;  /* 0x0000000000007918 */ /* 0x000fe20000000000 */
[----:B----4-:R-:W-:-:S13]  /*1470*/  ISETP.NE.AND P0, PT, R0, 0x3, PT ;  /* 0x000000030000780c */ /* 0x010fda0003f05270 */
[----:B------:R-:W-:Y:S05]  /*1480*/  @P0 BRA `(.L_x_15) ;  /* 0x0000000000340947 */ /* 0x000fea0003800000 */
[----:B--2---:R-:W-:Y:S01]  /*1490*/  UMOV UR8, 0x400 ;  /* 0x0000040000087882 */ /* 0x004fe20000000000 */
[----:B------:R-:W-:Y:S01]  /*14a0*/  UMOV UR6, 0x20 ;  /* 0x0000002000067882 */ /* 0x000fe20000000000 */
[----:B------:R-:W-:Y:S02]  /*14b0*/  ULEA UR8, UR37, UR8, 0x18 ;  /* 0x0000000825087291 */ /* 0x000fe4000f8ec0ff */
[----:B---3--:R-:W-:-:S04]  /*14c0*/  UIADD3 UR12, UPT, UPT, -UR6, 0x100000, URZ ;  /* 0x00100000060c7890 */ /* 0x008fc8000fffe1ff */
[----:B------:R-:W-:Y:S02]  /*14d0*/  USHF.L.U32 UR13, UR12, 0xb, URZ ;  /* 0x0000000b0c0d7899 */ /* 0x000fe400080006ff */
[----:B------:R-:W-:Y:S01]  /*14e0*/  USHF.L.U32 UR12, UR12, 0x1, URZ ;  /* 0x000000010c0c7899 */ /* 0x000fe200080006ff */
[----:B------:R-:W-:Y:S01]  /*14f0*/  ELECT P0, URZ, PT ;  /* 0x0000000000ff782f */ /* 0x000fe20003800000 */
[----:B------:R-:W2:Y:S10]  /*1500*/  FENCE.VIEW.ASYNC.S ;  /* 0x00000000000073c6 */ /* 0x000eb40000000000 */
[----:B--2---:R4:W2:Y:S01]  /*1510*/  SYNCS.EXCH.64 URZ, [UR8+0x500], UR12 ;  /* 0x0005000c08ff75b2 */ /* 0x0048a20008000100 */
[----:B------:R4:W3:Y:S01]  /*1520*/  SYNCS.EXCH.64 URZ, [UR8+0x510], UR12 ;  /* 0x0005100c08ff75b2 */ /* 0x0008e20008000100 */
[----:B------:R4:W1:Y:S01]  /*1530*/  SYNCS.EXCH.64 URZ, [UR8+0x508], UR12 ;  /* 0x0005080c08ff75b2 */ /* 0x0008620008000100 */
[----:B------:R4:W1:Y:S02]  /*1540*/  SYNCS.EXCH.64 URZ, [UR8+0x518], UR12 ;  /* 0x0005180c08ff75b2 */ /* 0x0008640008000100 */
[----:B----4-:R-:W-:Y:S01]  /*1550*/  NOP ;  /* 0x0000000000007918 */ /* 0x010fe20000000000 */
.L_x_15:
[----:B------:R-:W-:Y:S01]  /*1560*/  VOTEU.ALL UP1, P1 ;  /* 0x0000000000ff7886 */ /* 0x000fe20000820000 */
[----:B--2---:R-:W2:Y:S01]  /*1570*/  LDCU UR8, c[0x0][0x36c] ;  /* 0x00006d80ff0877ac */ /* 0x004ea20008000800 */
[----:B------:R-:W-:Y:S01]  /*1580*/  NOP ;  /* 0x0000000000007918 */ /* 0x000fe20000000000 */
[----:B------:R-:W-:Y:S01]  /*1590*/  LOP3.LUT R10, R103, 0x1f, RZ, 0xc0, !PT ;  /* 0x0000001f670a7812 */ /* 0x000fe200078ec0ff */
[----:B---3--:R-:W-:Y:S01]  /*15a0*/  UMOV UR12, 0x20 ;  /* 0x00000020000c7882 */ /* 0x008fe20000000000 */
[----:B------:R-:W-:Y:S01]  /*15b0*/  @!UP1 UMOV UR6, 0x400 ;  /* 0x0000040000069882 */ /* 0x000fe20000000000 */
[----:B------:R-:W-:-:S04]  /*15c0*/  @!UP1 UIADD3 UR12, UPT, UPT, -UR12, 0x100000, URZ ;  /* 0x001000000c0c9890 */ /* 0x000fc8000fffe1ff */
[----:B------:R-:W-:Y:S02]  /*15d0*/  @!UP1 USHF.L.U32 UR13, UR12, 0xb, URZ ;  /* 0x0000000b0c0d9899 */ /* 0x000fe400080006ff */
[----:B------:R-:W-:Y:S02]  /*15e0*/  @!UP1 USHF.L.U32 UR12, UR12, 0x1, URZ ;  /* 0x000000010c0c9899 */ /* 0x000fe400080006ff */
[----:B------:R-:W-:Y:S01]  /*15f0*/  @!UP1 ULEA UR6, UR37, UR6, 0x18 ;  /* 0x0000000625069291 */ /* 0x000fe2000f8ec0ff */
[----:B------:R-:W-:Y:S01]  /*1600*/  VOTEU.ALL UP1, P1 ;  /* 0x0000000000ff7886 */ /* 0x000fe20000820000 */
[----:B------:R-:W-:Y:S01]  /*1610*/  UISETP.NE.AND UP4, UPT, UR10, URZ, UPT ;  /* 0x000000ff0a00728c */ /* 0x000fe2000bf85270 */
[----:B------:R-:W3:Y:S09]  /*1620*/  FENCE.VIEW.ASYNC.S ;  /* 0x00000000000073c6 */ /* 0x000ef20000000000 */
[----:B---3--:R3:W4:Y:S01]  /*1630*/  @!UP1 SYNCS.EXCH.64 URZ, [UR6+0x520], UR12 ;  /* 0x0005200c06ff95b2 */ /* 0x0087220008000100 */
[----:B--2---:R-:W-:-:S09]  /*1640*/  UISETP.EQ.U32.AND UP1, UPT, UR8, 0x1, UPT ;  /* 0x000000010800788c */ /* 0x004fd2000bf22070 */
[----:B------:R-:W-:Y:S05]  /*1650*/  BRA.U !UP1, `(.L_x_16) ;  /* 0x0000000109087547 */ /* 0x000fea000b800000 */
[----:B-1--4-:R-:W-:Y:S01]  /*1660*/  UCGABAR_ARV ;  /* 0x00000000000079c7 */ /* 0x012fe20008000000 */
[----:B------:R-:W-:Y:S05]  /*1670*/  BRA `(.L_x_17) ;  /* 0x0000000000047947 */ /* 0x000fea0003800000 */
.L_x_16:
[----:B-1--4-:R-:W-:Y:S01]  /*1680*/  NOP ;  /* 0x0000000000007918 */ /* 0x012fe20000000000 */
.L_x_17:
[----:B------:R-:W1:Y:S01]  /*1690*/  S2R R94, SR_CTAID.Y ;  /* 0x00000000005e7919 */ /* 0x000e620000002600 */
[----:B------:R-:W-:-:S05]  /*16a0*/  CS2R.32 R93, SR_CgaSize ;  /* 0x00000000005d7805 */ /* 0x000fca0000008a00 */
[----:B------:R-:W-:-:S05]  /*16b0*/  IMAD R93, R93, -0xa0, RZ ;  /* 0xffffff605d5d7824 */ /* 0x000fca00078e02ff */
[----:B---3--:R-:W-:-:S14]  /*16c0*/  R2UR UR6, R93 ;  /* 0x000000005d0672ca */ /* 0x008fdc00000e0000 */
[----:B------:R-:W2:Y:S01]  /*16d0*/  LDCU UR6, c[0x0][UR6+0x2b4] ;  /* 0x00005680060677ac */ /* 0x000ea20008000800 */
[----:B------:R-:W-:-:S05]  /*16e0*/  CS2R.32 R0, SR_CgaSize ;  /* 0x0000000000007805 */ /* 0x000fca0000008a00 */
[----:B------:R-:W-:-:S06]  /*16f0*/  IMAD R0, R0, -0xa0, RZ ;  /* 0xffffff6000007824 */ /* 0x000fcc00078e02ff */
[----:B------:R-:W3:Y:S01]  /*1700*/  LDC R0, c[0x0][R0+0x2a4] ;  /* 0x0000a90000007b82 */ /* 0x000ee20000000800 */
[----:B------:R-:W-:Y:S01]  /*1710*/  PRMT R8, RZ, 0x7610, R8 ;  /* 0x00007610ff087816 */ /* 0x000fe20000000008 */
[----:B------:R-:W4:Y:S01]  /*1720*/  S2R R11, SR_CTAID.X ;  /* 0x00000000000b7919 */ /* 0x000f220000002500 */
[----:B------:R-:W-:-:S05]  /*1730*/  CS2R.32 R93, SR_CgaSize ;  /* 0x00000000005d7805 */ /* 0x000fca0000008a00 */
[----:B------:R-:W-:-:S05]  /*1740*/  IMAD R93, R93, -0xa0, RZ ;  /* 0xffffff605d5d7824 */ /* 0x000fca00078e02ff */
[----:B------:R-:W-:-:S14]  /*1750*/  R2UR UR8, R93 ;  /* 0x000000005d0872ca */ /* 0x000fdc00000e0000 */
[----:B------:R-:W3:Y:S01]  /*1760*/  LDCU UR8, c[0x0][UR8+0x2b0] ;  /* 0x00005600080877ac */ /* 0x000ee20008000800 */
[----:B------:R-:W-:Y:S01]  /*1770*/  UISETP.NE.AND UP2, UPT, UR10, 0x2, UPT ;  /* 0x000000020a00788c */ /* 0x000fe2000bf45270 */
[----:B------:R-:W2:Y:S01]  /*1780*/  LDC R9, c[0x0][0xb24] ;  /* 0x0002c900ff097b82 */ /* 0x000ea20000000800 */
[----:B------:R-:W-:-:S05]  /*1790*/  CS2R.32 R2, SR_CgaSize ;  /* 0x0000000000027805 */ /* 0x000fca0000008a00 */
[----:B------:R-:W-:-:S06]  /*17a0*/  IMAD R2, R2, -0xa0, RZ ;  /* 0xffffff6002027824 */ /* 0x000fcc00078e02ff */
[----:B------:R-:W3:Y:S08]  /*17b0*/  LDC R2, c[0x0][R2+0x2a0] ;  /* 0x0000a80002027b82 */ /* 0x000ef00000000800 */
[----:B------:R-:W3:Y:S01]  /*17c0*/  LDC R40, c[0x0][0xb24] ;  /* 0x0002c900ff287b82 */ /* 0x000ee20000000800 */
[----:B-1----:R-:W-:-:S07]  /*17d0*/  I2FP.F32.U32 R3, R94 ;  /* 0x0000005e00037245 */ /* 0x002fce0000201000 */
[----:B------:R-:W1:Y:S01]  /*17e0*/  S2UR UR36, SR_CTAID.Z ;  /* 0x00000000002479c3 */ /* 0x000e620000002700 */
[----:B--2---:R-:W-:Y:S01]  /*17f0*/  ISETP.GE.AND P0, PT, R9, 0x1, PT ;  /* 0x000000010900780c */ /* 0x004fe20003f06270 */
[----:B----4-:R-:W-:Y:S01]  /*1800*/  IMAD.MOV.U32 R93, RZ, RZ, R11 ;  /* 0x000000ffff5d7224 */ /* 0x010fe200078e000b */
[----:B------:R-:W-:Y:S01]  /*1810*/  I2FP.F32.U32 R4, R11 ;  /* 0x0000000b00047245 */ /* 0x000fe20000201000 */
[----:B------:R-:W-:Y:S01]  /*1820*/  FMUL R3, R3, UR6 ;  /* 0x0000000603037c20 */ /* 0x000fe20008400000 */
[----:B------:R-:W2:Y:S03]  /*1830*/  LDCU UR6, c[0x0][0xb30] ;  /* 0x00016600ff0677ac */ /* 0x000ea60008000800 */
[----:B---3--:R-:W-:Y:S01]  /*1840*/  FMUL R4, R4, UR8 ;  /* 0x0000000804047c20 */ /* 0x008fe20008400000 */
[----:B------:R-:W3:Y:S08]  /*1850*/  F2I.U32.TRUNC.NTZ R81, R3 ;  /* 0x0000000300517305 */ /* 0x000ef0000020f000 */
[----:B------:R-:W4:Y:S01]  /*1860*/  F2I.U32.TRUNC.NTZ R92, R4 ;  /* 0x00000004005c7305 */ /* 0x000f22000020f000 */
[----:B--2---:R-:W-:Y:S01]  /*1870*/  UISETP.NE.AND UP3, UPT, UR6, 0x1, UPT ;  /* 0x000000010600788c */ /* 0x004fe2000bf65270 */
[----:B---3--:R-:W-:-:S05]  /*1880*/  IADD3 R81, PT, PT, -R81, RZ, RZ ;  /* 0x000000ff51517210 */ /* 0x008fca0007ffe1ff */
[----:B------:R-:W-:Y:S01]  /*1890*/  IMAD R81, R0, R81, R94 ;  /* 0x0000005100517224 */ /* 0x000fe200078e025e */
[----:B------:R-:W-:Y:S01]  /*18a0*/  PRMT R0, RZ, 0x7610, R0 ;  /* 0x00007610ff007816 */ /* 0x000fe20000000000 */
[----:B----4-:R-:W-:-:S04]  /*18b0*/  IMAD.MOV R92, RZ, RZ, -R92 ;  /* 0x000000ffff5c7224 */ /* 0x010fc800078e0a5c */
[----:B------:R-:W-:Y:S01]  /*18c0*/  IMAD R92, R2, R92, R11 ;  /* 0x0000005c025c7224 */ /* 0x000fe200078e020b */
[----:B-1----:R-:W-:Y:S06]  /*18d0*/  BRA.U UP4, `(.L_x_18) ;  /* 0x0000000104247547 */ /* 0x002fec000b800000 */
[----:B------:R-:W-:Y:S01]  /*18e0*/  ISETP.NE.AND P1, PT, R81, RZ, PT ;  /* 0x000000ff5100720c */ /* 0x000fe20003f25270 */
[----:B------:R-:W-:Y:S01]  /*18f0*/  IMAD.MOV.U32 R0, RZ, RZ, 0x3 ;  /* 0x00000003ff007424 */ /* 0x000fe200078e00ff */
[C---:B------:R-:W-:Y:S02]  /*1900*/  LOP3.LUT R3, R92.reuse, 0xfffffffe, RZ, 0xc0, !PT ;  /* 0xfffffffe5c037812 */ /* 0x040fe400078ec0ff */
[----:B------:R-:W-:Y:S02]  /*1910*/  ISETP.LT.U32.OR P1, PT, R92, 0x2, !P1 ;  /* 0x000000025c00780c */ /* 0x000fe40004f21470 */
[----:B------:R-:W-:Y:S02]  /*1920*/  SHF.L.U32 R0, R0, R3, RZ ;  /* 0x0000000300007219 */ /* 0x000fe400000006ff */
[----:B------:R-:W-:Y:S02]  /*1930*/  SEL R5, RZ, 0x1, !P1 ;  /* 0x00000001ff057807 */ /* 0x000fe40004800000 */
[----:B------:R-:W-:-:S05]  /*1940*/  SEL R2, RZ, 0x2, !P1 ;  /* 0x00000002ff027807 */ /* 0x000fca0004800000 */
[----:B------:R-:W-:-:S05]  /*1950*/  IMAD.IADD R2, R5, 0x1, R2 ;  /* 0x0000000105027824 */ /* 0x000fca00078e0202 */
[----:B------:R-:W-:Y:S02]  /*1960*/  PRMT R8, R2, 0x7610, R8 ;  /* 0x0000761002087816 */ /* 0x000fe40000000008 */
.L_x_18:
[----:B------:R-:W-:Y:S05]  /*1970*/  @!P0 BRA `(.L_x_19) ;  /* 0x0000000000b88947 */ /* 0x000fea0003800000 */
[----:B------:R-:W1:Y:S01]  /*1980*/  LDC.64 R4, c[0x0][0xb18] ;  /* 0x0002c600ff047b82 */ /* 0x000e620000000a00 */
[----:B------:R-:W-:-:S07]  /*1990*/  ISETP.NE.AND P0, PT, R9, 0x1, PT ;  /* 0x000000010900780c */ /* 0x000fce0003f05270 */
[----:B------:R-:W2:Y:S08]  /*19a0*/  LDC R14, c[0x0][0xb0c] ;  /* 0x0002c300ff0e7b82 */ /* 0x000eb00000000800 */
[----:B------:R-:W3:Y:S08]  /*19b0*/  LDC R13, c[0x0][0x370] ;  /* 0x0000dc00ff0d7b82 */ /* 0x000ef00000000800 */
[----:B------:R-:W4:Y:S01]  /*19c0*/  LDC R16, c[0x0][0x374] ;  /* 0x0000dd00ff107b82 */ /* 0x000f220000000800 */
[----:B-1----:R-:W-:-:S07]  /*19d0*/  ISETP.NE.AND P1, PT, R4, 0x1, PT ;  /* 0x000000010400780c */ /* 0x002fce0003f25270 */
[----:B------:R-:W3:Y:S01]  /*19e0*/  LDC.64 R6, c[0x0][0xb10] ;  /* 0x0002c400ff067b82 */ /* 0x000ee20000000a00 */
[----:B--2---:R-:W-:-:S07]  /*19f0*/  ISETP.NE.AND P2, PT, R14, 0x1, PT ;  /* 0x000000010e00780c */ /* 0x004fce0003f45270 */
[----:B------:R-:W1:Y:S08]  /*1a00*/  LDC R12, c[0x0][0xb20] ;  /* 0x0002c800ff0c7b82 */ /* 0x000e700000000800 */
[----:B------:R-:W2:Y:S01]  /*1a10*/  LDC.64 R2, c[0x0][0xb28] ;  /* 0x0002ca00ff027b82 */ /* 0x000ea20000000a00 */
[----:B----4-:R-:W-:-:S04]  /*1a20*/  IMAD.HI.U32 R15, R16, R5, RZ ;  /* 0x00000005100f7227 */ /* 0x010fc800078e00ff */
[----:B------:R-:W-:-:S04]  /*1a30*/  IMAD.HI.U32 R5, R94, R5, RZ ;  /* 0x000000055e057227 */ /* 0x000fc800078e00ff */
[----:B---3--:R-:W-:-:S04]  /*1a40*/  IMAD.HI.U32 R18, R13, R6, RZ ;  /* 0x000000060d127227 */ /* 0x008fc800078e00ff */
[C---:B------:R-:W-:Y:S01]  /*1a50*/  IMAD.HI.U32 R20, R11.reuse, R6, RZ ;  /* 0x000000060b147227 */ /* 0x040fe200078e00ff */
[-C--:B------:R-:W-:Y:S02]  /*1a60*/  @P2 SHF.R.U32.HI R13, RZ, R7.reuse, R18 ;  /* 0x00000007ff0d2219 */ /* 0x080fe40000011612 */
[-C--:B-1----:R-:W-:Y:S02]  /*1a70*/  @P1 SHF.R.U32.HI R16, RZ, R12.reuse, R15 ;  /* 0x0000000cff101219 */ /* 0x082fe4000001160f */
[----:B------:R-:W-:Y:S02]  /*1a80*/  SHF.R.U32.HI R5, RZ, R12, R5 ;  /* 0x0000000cff057219 */ /* 0x000fe40000011605 */
[----:B------:R-:W-:Y:S02]  /*1a90*/  SHF.R.U32.HI R20, RZ, R7, R20 ;  /* 0x00000007ff147219 */ /* 0x000fe40000011614 */
[----:B------:R-:W-:Y:S01]  /*1aa0*/  SEL R5, R94, R5, !P1 ;  /* 0x000000055e057207 */ /* 0x000fe20004800000 */
[----:B--2---:R-:W-:Y:S01]  /*1ab0*/  IMAD.HI.U32 R18, R16, R2, RZ ;  /* 0x0000000210127227 */ /* 0x004fe200078e00ff */
[----:B------:R-:W-:-:S02]  /*1ac0*/  SEL R93, R11, R20, !P2 ;  /* 0x000000140b5d7207 */ /* 0x000fc40005000000 */
[----:B------:R-:W-:Y:S01]  /*1ad0*/  IADD3 R7, PT, PT, -R5, RZ, RZ ;  /* 0x000000ff05077210 */ /* 0x000fe20007ffe1ff */
[----:B------:R-:W-:Y:S01]  /*1ae0*/  IMAD.HI.U32 R6, R13, R2, RZ ;  /* 0x000000020d067227 */ /* 0x000fe200078e00ff */
[----:B------:R-:W-:-:S03]  /*1af0*/  @P0 SHF.R.U32.HI R16, RZ, R3, R18 ;  /* 0x00000003ff100219 */ /* 0x000fc60000011612 */
[----:B------:R-:W-:Y:S01]  /*1b00*/  IMAD R7, R4, R7, R94 ;  /* 0x0000000704077224 */ /* 0x000fe200078e025e */
[----:B------:R-:W-:Y:S01]  /*1b10*/  @P0 SHF.R.U32.HI R13, RZ, R3, R6 ;  /* 0x00000003ff0d0219 */ /* 0x000fe20000011606 */
[----:B------:R-:W-:-:S04]  /*1b20*/  IMAD R16, R16, R9, RZ ;  /* 0x0000000910107224 */ /* 0x000fc800078e02ff */
[----:B------:R-:W-:Y:S01]  /*1b30*/  IMAD R6, R13, R9, RZ ;  /* 0x000000090d067224 */ /* 0x000fe200078e02ff */
[----:B------:R-:W-:-:S04]  /*1b40*/  ISETP.GE.AND P1, PT, R5, R16, PT ;  /* 0x000000100500720c */ /* 0x000fc80003f26270 */
[----:B------:R-:W-:Y:S01]  /*1b50*/  ISETP.GE.OR P1, PT, R93, R6, P1 ;  /* 0x000000065d00720c */ /* 0x000fe20000f26670 */
[----:B------:R-:W-:-:S05]  /*1b60*/  IMAD.HI.U32 R6, R5, R2, RZ ;  /* 0x0000000205067227 */ /* 0x000fca00078e00ff */
[----:B------:R-:W-:-:S04]  /*1b70*/  SHF.R.U32.HI R6, RZ, R3, R6 ;  /* 0x00000003ff067219 */ /* 0x000fc80000011606 */
[----:B------:R-:W-:-:S03]  /*1b80*/  SEL R6, R5, R6, !P0 ;  /* 0x0000000605067207 */ /* 0x000fc60004000000 */
[----:B------:R-:W-:Y:S01]  /*1b90*/  @!P1 IMAD.HI.U32 R12, R93, R2, RZ ;  /* 0x000000025d0c9227 */ /* 0x000fe200078e00ff */
[----:B------:R-:W-:-:S04]  /*1ba0*/  IADD3 R2, PT, PT, -R6, RZ, RZ ;  /* 0x000000ff06027210 */ /* 0x000fc80007ffe1ff */
[----:B------:R-:W-:Y:S01]  /*1bb0*/  @!P1 SHF.R.U32.HI R12, RZ, R3, R12 ;  /* 0x00000003ff0c9219 */ /* 0x000fe2000001160c */
[----:B------:R-:W-:-:S03]  /*1bc0*/  IMAD R2, R9, R2, R5 ;  /* 0x0000000209027224 */ /* 0x000fc600078e0205 */
[----:B------:R-:W-:-:S05]  /*1bd0*/  @!P1 SEL R3, R93, R12, !P0 ;  /* 0x0000000c5d039207 */ /* 0x000fca0004000000 */
[--C-:B------:R-:W-:Y:S02]  /*1be0*/  @!P1 IMAD.IADD R6, R6, 0x1, -R3.reuse ;  /* 0x0000000106069824 */ /* 0x100fe400078e0a03 */
[----:B------:R-:W-:Y:S01]  /*1bf0*/  @!P1 IMAD R3, R2, R13, R3 ;  /* 0x0000000d02039224 */ /* 0x000fe200078e0203 */
[----:B------:R-:W-:Y:S01]  /*1c00*/  IADD3 R2, PT, PT, -R93, RZ, RZ ;  /* 0x000000ff5d027210 */ /* 0x000fe20007ffe1ff */
[----:B------:R-:W-:Y:S02]  /*1c10*/  @!P1 IMAD R5, R6, R9, R93 ;  /* 0x0000000906059224 */ /* 0x000fe400078e025d */
[----:B------:R-:W-:Y:S02]  /*1c20*/  @!P1 IMAD.MOV.U32 R93, RZ, RZ, R3 ;  /* 0x000000ffff5d9224 */ /* 0x000fe400078e0003 */
[----:B------:R-:W-:Y:S02]  /*1c30*/  IMAD R2, R14, R2, R11 ;  /* 0x000000020e027224 */ /* 0x000fe400078e020b */
[----:B------:R-:W-:-:S02]  /*1c40*/  IMAD R94, R5, R4, R7 ;  /* 0x00000004055e7224 */ /* 0x000fc400078e0207 */
[----:B------:R-:W-:Y:S02]  /*1c50*/  IMAD R93, R93, R14, R2 ;  /* 0x0000000e5d5d7224 */ /* 0x000fe400078e0202 */
.L_x_19:
[----:B------:R-:W-:Y:S05]  /*1c60*/  BRA.U UP3, `(.L_x_20) ;  /* 0x0000000103407547 */ /* 0x000fea000b800000 */
[----:B------:R-:W1:Y:S08]  /*1c70*/  LDC.64 R4, c[0x0][0xb10] ;  /* 0x0002c400ff047b82 */ /* 0x000e700000000a00 */
[----:B------:R-:W2:Y:S08]  /*1c80*/  LDC.64 R2, c[0x0][0xb18] ;  /* 0x0002c600ff027b82 */ /* 0x000eb00000000a00 */
[----:B------:R-:W3:Y:S08]  /*1c90*/  LDC R6, c[0x0][0xb20] ;  /* 0x0002c800ff067b82 */ /* 0x000ef00000000800 */
[----:B------:R-:W4:Y:S01]  /*1ca0*/  LDC R12, c[0x0][0xb0c] ;  /* 0x0002c300ff0c7b82 */ /* 0x000f220000000800 */
[----:B-1----:R-:W-:-:S05]  /*1cb0*/  IMAD.HI.U32 R4, R93, R4, RZ ;  /* 0x000000045d047227 */ /* 0x002fca00078e00ff */
[----:B------:R-:W-:Y:S01]  /*1cc0*/  SHF.R.U32.HI R4, RZ, R5, R4 ;  /* 0x00000005ff047219 */ /* 0x000fe20000011604 */
[----:B--2---:R-:W-:Y:S01]  /*1cd0*/  IMAD.HI.U32 R3, R94, R3, RZ ;  /* 0x000000035e037227 */ /* 0x004fe200078e00ff */
[----:B------:R-:W-:-:S04]  /*1ce0*/  ISETP.NE.AND P0, PT, R2, 0x1, PT ;  /* 0x000000010200780c */ /* 0x000fc80003f05270 */
[----:B---3--:R-:W-:-:S04]  /*1cf0*/  SHF.R.U32.HI R3, RZ, R6, R3 ;  /* 0x00000006ff037219 */ /* 0x008fc80000011603 */
[----:B------:R-:W-:Y:S02]  /*1d00*/  SEL R3, R94, R3, !P0 ;  /* 0x000000035e037207 */ /* 0x000fe40004000000 */
[----:B----4-:R-:W-:-:S04]  /*1d10*/  ISETP.NE.AND P1, PT, R12, 0x1, PT ;  /* 0x000000010c00780c */ /* 0x010fc80003f25270 */
[----:B------:R-:W-:-:S05]  /*1d20*/  SEL R6, R93, R4, !P1 ;  /* 0x000000045d067207 */ /* 0x000fca0004800000 */
[----:B------:R-:W-:Y:S02]  /*1d30*/  IMAD.IADD R4, R3, 0x1, -R6 ;  /* 0x0000000103047824 */ /* 0x000fe400078e0a06 */
[----:B------:R-:W-:Y:S02]  /*1d40*/  IMAD.IADD R3, R6, 0x1, -R3 ;  /* 0x0000000106037824 */ /* 0x000fe400078e0a03 */
[----:B------:R-:W-:Y:S02]  /*1d50*/  IMAD R93, R4, R12, R93 ;  /* 0x0000000c045d7224 */ /* 0x000fe400078e025d */
[----:B------:R-:W-:Y:S02]  /*1d60*/  IMAD R94, R3, R2, R94 ;  /* 0x00000002035e7224 */ /* 0x000fe400078e025e */
.L_x_20:
[----:B------:R-:W-:Y:S05]  /*1d70*/  BRA.U !UP1, `(.L_x_21) ;  /* 0x00000001090c7547 */ /* 0x000fea000b800000 */
[----:B------:R-:W-:Y:S01]  /*1d80*/  UCGABAR_WAIT ;  /* 0x0000000000007dc7 */ /* 0x000fe20008000000 */
[----:B------:R-:W-:Y:S01]  /*1d90*/  CCTL.IVALL ;  /* 0x00000000ff00798f */ /* 0x000fe20002000000 */
[----:B------:R-:W-:Y:S05]  /*1da0*/  BRA `(.L_x_22) ;  /* 0x0000000000047947 */ /* 0x000fea0003800000 */
.L_x_21:
[----:B------:R-:W-:Y:S06]  /*1db0*/  BAR.SYNC.DEFER_BLOCKING 0x0 ;  /* 0x0000000000007b1d */ /* 0x000fec0000010000 */
.L_x_22:
[----:B------:R-:W-:Y:S05]  /*1dc0*/  BRA.U UP2, `(.L_x_23) ;  /* 0x0000003902447547 */ /* 0x000fea000b800000 */
[----:B------:R-:W1:Y:S01]  /*1dd0*/  LDCU UR15, c[0x0][0x38c] ;  /* 0x00007180ff0f77ac */ /* 0x000e620008000800 */
[----:B------:R-:W2:Y:S01]  /*1de0*/  LDC R9, c[0x0][0x370] ;  /* 0x0000dc00ff097b82 */ /* 0x000ea20000000800 */
[C---:B------:R-:W-:Y:S01]  /*1df0*/  IMAD.SHL.U32 R17, R11.reuse, 0x20, RZ ;  /* 0x000000200b117824 */ /* 0x040fe200078e00ff */
[----:B------:R-:W-:Y:S01]  /*1e00*/  PLOP3.LUT P1, PT, PT, PT, UP5, 0x80, 0x8 ;  /* 0x000000000008781c */ /* 0x000fe20003f2f058 */
[----:B------:R-:W-:Y:S01]  /*1e10*/  UISETP.NE.AND UP1, UPT, UR10, URZ, UPT ;  /* 0x000000ff0a00728c */ /* 0x000fe2000bf25270 */
[----:B------:R-:W-:Y:S01]  /*1e20*/  ISETP.NE.AND P4, PT, R10, RZ, P5 ;  /* 0x000000ff0a00720c */ /* 0x000fe20002f85270 */
[----:B------:R-:W-:Y:S01]  /*1e30*/  IMAD.SHL.U32 R16, R11, 0x40, RZ ;  /* 0x000000400b107824 */ /* 0x000fe200078e00ff */
[----:B------:R-:W-:Y:S01]  /*1e40*/  PLOP3.LUT P1, PT, P1, PT, PT, 0x8, 0x80 ;  /* 0x000000000080781c */ /* 0x000fe20000f2e170 */
[----:B------:R-:W-:Y:S01]  /*1e50*/  IMAD.MOV.U32 R15, RZ, RZ, 0x1 ;  /* 0x00000001ff0f7424 */ /* 0x000fe200078e00ff */
[----:B------:R-:W3:Y:S01]  /*1e60*/  LDC R0, c[0x0][0x374] ;  /* 0x0000dd00ff007b82 */ /* 0x000ee20000000800 */
[----:B------:R-:W-:Y:S01]  /*1e70*/  IMAD.MOV.U32 R14, RZ, RZ, RZ ;  /* 0x000000ffff0e7224 */ /* 0x000fe200078e00ff */
[----:B------:R-:W-:Y:S01]  /*1e80*/  CS2R R12, SRZ ;  /* 0x00000000000c7805 */ /* 0x000fe2000001ff00 */
[----:B------:R-:W-:Y:S01]  /*1e90*/  IMAD.MOV.U32 R10, RZ, RZ, 0x1 ;  /* 0x00000001ff0a7424 */ /* 0x000fe200078e00ff */
[----:B------:R-:W-:Y:S01]  /*1ea0*/  LOP3.LUT R17, R17, 0x20, RZ, 0xc0, !PT ;  /* 0x0000002011117812 */ /* 0x000fe200078ec0ff */
[----:B------:R-:W4:Y:S01]  /*1eb0*/  LDCU.64 UR24, c[0x0][0x348] ;  /* 0x00006900ff1877ac */ /* 0x000f220008000a00 */
[----:B-1----:R-:W-:-:S02]  /*1ec0*/  UIADD3 UR4, UPT, UPT, UR15, 0x1f, URZ ;  /* 0x0000001f0f047890 */ /* 0x002fc4000fffe0ff */
[----:B------:R-:W-:Y:S02]  /*1ed0*/  USEL UR7, UR7, 0x2, UP1 ;  /* 0x0000000207077887 */ /* 0x000fe40008800000 */
[----:B------:R-:W-:Y:S01]  /*1ee0*/  USHF.R.S32.HI UR22, URZ, 0x1f, UR4 ;  /* 0x0000001fff167899 */ /* 0x000fe20008011404 */
[----:B------:R-:W-:-:S03]  /*1ef0*/  UMOV UR13, URZ ;  /* 0x000000ff000d7c82 */ /* 0x000fc60008000000 */
[----:B------:R-:W-:Y:S02]  /*1f00*/  ULEA.HI UR22, UR22, UR4, URZ, 0x5 ;  /* 0x0000000416167291 */ /* 0x000fe4000f8f28ff */
[----:B------:R-:W-:Y:S02]  /*1f10*/  UIADD3 UR4, UPT, UPT, UR15, -0x1, URZ ;  /* 0xffffffff0f047890 */ /* 0x000fe4000fffe0ff */
[----:B------:R-:W-:Y:S02]  /*1f20*/  USHF.R.S32.HI UR22, URZ, 0x5, UR22 ;  /* 0x00000005ff167899 */ /* 0x000fe40008011416 */
[----:B------:R-:W-:Y:S02]  /*1f30*/  UISETP.GE.U32.AND UP2, UPT, UR4, -0x3f, UPT ;  /* 0xffffffc10400788c */ /* 0x000fe4000bf46070 */
[----:B------:R-:W-:Y:S02]  /*1f40*/  UISETP.LT.U32.AND UP0, UPT, UR22, 0x48, UPT ;  /* 0x000000481600788c */ /* 0x000fe4000bf01070 */
[----:B------:R-:W-:-:S02]  /*1f50*/  UIADD3 UR15, UPT, UPT, UR15, 0x3e, URZ ;  /* 0x0000003e0f0f7890 */ /* 0x000fc4000fffe0ff */
[----:B------:R-:W-:-:S04]  /*1f60*/  USEL UR21, UR22, 0x48, UP0 ;  /* 0x0000004816157887 */ /* 0x000fc80008000000 */
[----:B------:R-:W-:Y:S02]  /*1f70*/  UIADD3 UR6, UPT, UPT, UR21, -0x1, URZ ;  /* 0xffffffff15067890 */ /* 0x000fe4000fffe0ff */
[----:B------:R-:W-:Y:S02]  /*1f80*/  @UP2 UIADD3 UR6, UPT, UPT, UR21, URZ, URZ ;  /* 0x000000ff15062290 */ /* 0x000fe4000fffe0ff */
[----:B------:R-:W-:Y:S02]  /*1f90*/  UIADD3 UR14, UPT, UPT, UR22, -UR21, URZ ;  /* 0x80000015160e7290 */ /* 0x000fe4000fffe0ff */
[----:B------:R-:W-:Y:S02]  /*1fa0*/  UIADD3 UR5, UPT, UPT, UR6, 0x1, URZ ;  /* 0x0000000106057890 */ /* 0x000fe4000fffe0ff */
[----:B--2-4-:R-:W-:-:S12]  /*1fb0*/  UIADD3 UR6, UPT, UPT, -UR6, URZ, URZ ;  /* 0x000000ff06067290 */ /* 0x014fd8000fffe1ff */
.L_x_43:
[----:B------:R-:W-:Y:S01]  /*1fc0*/  UISETP.NE.AND UP0, UPT, UR37, URZ, UPT ;  /* 0x000000ff2500728c */ /* 0x000fe2000bf05270 */
[----:B------:R-:W1:Y:S08]  /*1fd0*/  S2UR UR37, SR_CgaCtaId ;  /* 0x00000000002579c3 */ /* 0x000e700000008800 */
[----:B------:R-:W-:Y:S05]  /*1fe0*/  BRA.U UP0, `(.L_x_24) ;  /* 0x0000000100347547 */ /* 0x000fea000b800000 */
[----:B------:R-:W2:Y:S01]  /*1ff0*/  S2R R2, SR_CgaCtaId ;  /* 0x0000000000027919 */ /* 0x000ea20000008800 */
[----:B------:R-:W-:-:S04]  /*2000*/  MOV R3, 0x400 ;  /* 0x0000040000037802 */ /* 0x000fc80000000f00 */
[----:B--2---:R-:W-:Y:S02]  /*2010*/  LEA R3, R2, R3, 0x18 ;  /* 0x0000000302037211 */ /* 0x004fe400078ec0ff */
[----:B------:R-:W-:-:S03]  /*2020*/  SHF.L.U32 R2, R10, 0x1f, RZ ;  /* 0x0000001f0a027819 */ /* 0x000fc600000006ff */
[----:B------:R-:W-:-:S04]  /*2030*/  IMAD R3, R12, 0x8, R3 ;  /* 0x000000080c037824 */ /* 0x000fc800078e0203 */
[----:B------:R-:W2:Y:S02]  /*2040*/  SYNCS.PHASECHK.TRANS64.TRYWAIT P0, [R3+URZ+0x510], R2 ;  /* 0x00051002030075a7 */ /* 0x000ea400080011ff */
[----:B--2---:R-:W-:Y:S05]  /*2050*/  @!P0 BRA `(.L_x_25) ;  /* 0x0000007400708947 */ /* 0x004fea0003800000 */
.L_x_182:
[----:B------:R-:W-:Y:S01]  /*2060*/  VIADD R12, R12, 0x1 ;  /* 0x000000010c0c7836 */ /* 0x000fe20000000000 */
[----:B------:R2:W-:Y:S04]  /*2070*/  SYNCS.ARRIVE.TRANS64.A1T0 RZ, [R3+URZ+0x500], RZ ;  /* 0x000500ff03ff79a7 */ /* 0x0005e800081000ff */
[----:B------:R-:W-:-:S04]  /*2080*/  ISETP.NE.AND P0, PT, R12, 0x2, PT ;  /* 0x000000020c00780c */ /* 0x000fc80003f05270 */
[----:B------:R-:W-:Y:S02]  /*2090*/  SEL R12, R12, RZ, P0 ;  /* 0x000000ff0c0c7207 */ /* 0x000fe40000000000 */
[----:B--2---:R-:W-:-:S04]  /*20a0*/  SEL R3, RZ, 0x1, P0 ;  /* 0x00000001ff037807 */ /* 0x004fc80000000000 */
[----:B------:R-:W-:-:S07]  /*20b0*/  LOP3.LUT R10, R10, R3, RZ, 0x3c, !PT ;  /* 0x000000030a0a7212 */ /* 0x000fce00078e3cff */
.L_x_24:
[----:B------:R-:W-:Y:S01]  /*20c0*/  UMOV UR4, 0x400 ;  /* 0x0000040000047882 */ /* 0x000fe20000000000 */
[----:B------:R-:W-:Y:S01]  /*20d0*/  LEA.HI R3, R93, R93, RZ, 0x1 ;  /* 0x0000005d5d037211 */ /* 0x000fe200078f08ff */
[----:B-1----:R-:W-:Y:S01]  /*20e0*/  ULEA UR4, UR37, UR4, 0x18 ;  /* 0x0000000425047291 */ /* 0x002fe2000f8ec0ff */
[----:B------:R-:W-:Y:S01]  /*20f0*/  SHF.L.U32 R2, R15, 0x1f, RZ ;  /* 0x0000001f0f027819 */ /* 0x000fe200000006ff */
[----:B------:R-:W-:Y:S01]  /*2100*/  UISETP.GE.U32.AND UP0, UPT, UR15, 0x3f, UPT ;  /* 0x0000003f0f00788c */ /* 0x000fe2000bf06070 */
[----:B------:R-:W-:Y:S01]  /*2110*/  R2UR UR35, R16 ;  /* 0x00000000102372ca */ /* 0x000fe200000e0000 */
[----:B------:R-:W-:Y:S01]  /*2120*/  ULEA UR8, UR13, UR4, 0x3 ;  /* 0x000000040d087291 */ /* 0x000fe2000f8e18ff */
[----:B------:R-:W-:Y:S01]  /*2130*/  IMAD.SHL.U32 R3, R3, 0x40, RZ ;  /* 0x0000004003037824 */ /* 0x000fe200078e00ff */
[----:B------:R-:W-:Y:S01]  /*2140*/  R2UR UR11, R17 ;  /* 0x00000000110b72ca */ /* 0x000fe200000e0000 */
[----:B------:R-:W-:-:S03]  /*2150*/  UMOV UR23, URZ ;  /* 0x000000ff00177c82 */ /* 0x000fc60008000000 */
[----:B------:R-:W-:-:S03]  /*2160*/  LOP3.LUT R3, R3, 0xffffff80, RZ, 0xc0, !PT ;  /* 0xffffff8003037812 */ /* 0x000fc600078ec0ff */
[----:B------:R1:W2:Y:S01]  /*2170*/  SYNCS.PHASECHK.TRANS64.TRYWAIT P0, [UR8+0x240], R2 ;  /* 0x00024002ff0075a7 */ /* 0x0002a20008001108 */
[----:B------:R-:W-:Y:S02]  /*2180*/  R2UR UR9, R3 ;  /* 0x00000000030972ca */ /* 0x000fe400000e0000 */
[----:B------:R-:W-:-:S11]  /*2190*/  R2UR UR8, R94 ;  /* 0x000000005e0872ca */ /* 0x000fd600000e0000 */
[----:B------:R-:W-:Y:S02]  /*21a0*/  ULOP3.LUT UR35, UR9, 0x40, UR35, 0xf8, !UPT ;  /* 0x0000004009237892 */ /* 0x000fe4000f8ef823 */
[----:B------:R-:W-:Y:S01]  /*21b0*/  ULEA UR11, UR8, UR11, 0x6 ;  /* 0x0000000b080b7291 */ /* 0x000fe2000f8e30ff */
[----:B------:R-:W-:Y:S11]  /*21c0*/  BRA.U !UP0, `(.L_x_26) ;  /* 0x0000000108c07547 */ /* 0x000ff6000b800000 */
[----:B------:R-:W-:Y:S01]  /*21d0*/  UMOV UR16, UR6 ;  /* 0x0000000600107c82 */ /* 0x000fe20008000000 */
[----:B------:R-:W-:Y:S01]  /*21e0*/  UMOV UR17, UR13 ;  /* 0x0000000d00117c82 */ /* 0x000fe20008000000 */
[----:B------:R-:W-:-:S05]  /*21f0*/  UMOV UR34, URZ ;  /* 0x000000ff00227c82 */ /* 0x000fca0008000000 */
.L_x_32:
[----:B------:R-:W-:Y:S01]  /*2200*/  ULEA UR33, UR17, UR4, 0x3 ;  /* 0x0000000411217291 */ /* 0x000fe2000f8e18ff */
[----:B------:R-:W-:Y:S01]  /*2210*/  @P5 MOV R3, 0x1800 ;  /* 0x0000180000035802 */ /* 0x000fe20000000f00 */
[----:B-12-4-:R-:W-:Y:S10]  /*2220*/  @P0 BRA `(.L_x_27) ;  /* 0x00000000000c0947 */ /* 0x016ff40003800000 */
[----:B------:R-:W-:-:S04]  /*2230*/  SHF.L.U32 R5, R15, 0x1f, RZ ;  /* 0x0000001f0f057819 */ /* 0x000fc800000006ff */
[----:B------:R-:W2:Y:S02]  /*2240*/  SYNCS.PHASECHK.TRANS64.TRYWAIT P0, [UR33+0x240], R5 ;  /* 0x00024005ff0075a7 */ /* 0x000ea40008001121 */
[----:B--2---:R-:W-:Y:S05]  /*2250*/  @!P0 BRA `(.L_x_28) ;  /* 0x0000007400048947 */ /* 0x004fea0003800000 */
.L_x_27:
[----:B------:R2:W-:Y:S01]  /*2260*/  @P5 SYNCS.ARRIVE.TRANS64 RZ, [UR33], R3 ;  /* 0x00000003ffff59a7 */ /* 0x0005e20008000021 */
[----:B------:R-:W-:Y:S02]  /*2270*/  ULOP3.LUT UR8, UR7, 0x2, URZ, 0xfc, !UPT ;  /* 0x0000000207087892 */ /* 0x000fe4000f8efcff */
[----:B------:R-:W-:Y:S02]  /*2280*/  UIADD3 UR16, UPT, UPT, UR16, 0x1, URZ ;  /* 0x0000000110107890 */ /* 0x000fe4000fffe0ff */
[----:B------:R-:W-:Y:S02]  /*2290*/  UISETP.NE.AND UP0, UPT, UR8, 0x2, UPT ;  /* 0x000000020800788c */ /* 0x000fe4000bf05270 */
[----:B------:R-:W-:-:S07]  /*22a0*/  UISETP.NE.AND UP2, UPT, UR16, 0x1, UPT ;  /* 0x000000011000788c */ /* 0x000fce000bf45270 */
[----:B------:R-:W-:Y:S05]  /*22b0*/  BRA.U UP0, `(.L_x_29) ;  /* 0x0000000100047547 */ /* 0x000fea000b800000 */
[----:B------:R-:W-:Y:S05]  /*22c0*/  BPT.TRAP 0x1 ;  /* 0x000000040000795c */ /* 0x000fea0000300000 */
.L_x_29:
[----:B------:R-:W-:Y:S04]  /*22d0*/  BSSY.RECONVERGENT B0, `(.L_x_30) ;  /* 0x0000003000007945 */ /* 0x000fe80003800200 */
[----:B------:R-:W-:Y:S05]  /*22e0*/  @!P4 BRA `(.L_x_31) ;  /* 0x000000000004c947 */ /* 0x000fea0003800000 */
[----:B------:R-:W-:Y:S05]  /*22f0*/  BPT.TRAP 0x1 ;  /* 0x000000040000795c */ /* 0x000fea0000300000 */
.L_x_31:
[----:B------:R-:W-:Y:S05]  /*2300*/  BSYNC.RECONVERGENT B0 ;  /* 0x0000000000007941 */ /* 0x000fea0003800200 */
.L_x_30:
[----:B------:R-:W-:Y:S02]  /*2310*/  UIADD3 UR13, UPT, UPT, UR17, 0x1, URZ ;  /* 0x00000001110d7890 */ /* 0x000fe4000fffe0ff */
[----:B------:R-:W-:Y:S02]  /*2320*/  ULEA UR32, UR17, UR4, 0xb ;  /* 0x0000000411207291 */ /* 0x000fe4000f8e58ff */
[----:B------:R-:W-:Y:S02]  /*2330*/  UISETP.NE.AND UP0, UPT, UR13, 0x48, UPT ;  /* 0x000000480d00788c */ /* 0x000fe4000bf05270 */
[----:B------:R-:W-:Y:S02]  /*2340*/  UIADD3 UR28, UP1, UPT, UR24, 0x80, URZ ;  /* 0x00000080181c7890 */ /* 0x000fe4000ff3e0ff */
[----:B------:R-:W-:Y:S02]  /*2350*/  USEL UR9, URZ, 0x1, UP0 ;  /* 0x00000001ff097887 */ /* 0x000fe40008000000 */
[----:B------:R-:W-:-:S02]  /*2360*/  USEL UR13, UR13, URZ, UP0 ;  /* 0x000000ff0d0d7287 */ /* 0x000fc40008000000 */
[----:B------:R-:W-:Y:S02]  /*2370*/  UIADD3 UR26, UP0, UPT, UR24, 0x180, URZ ;  /* 0x00000180181a7890 */ /* 0x000fe4000ff1e0ff */
[----:B------:R-:W-:Y:S01]  /*2380*/  ULEA UR8, UR13, UR4, 0x3 ;  /* 0x000000040d087291 */ /* 0x000fe2000f8e18ff */
[----:B------:R-:W-:Y:S01]  /*2390*/  LOP3.LUT R15, R15, UR9, RZ, 0x3c, !PT ;  /* 0x000000090f0f7c12 */ /* 0x000fe2000f8e3cff */
[----:B------:R-:W-:Y:S02]  /*23a0*/  ULOP3.LUT UR33, UR33, 0xfefffff8, URZ, 0xc0, !UPT ;  /* 0xfefffff821217892 */ /* 0x000fe4000f8ec0ff */
[----:B------:R-:W-:Y:S01]  /*23b0*/  UIADD3.X UR29, UPT, UPT, URZ, UR25, URZ, UP1, !UPT ;  /* 0x00000019ff1d7290 */ /* 0x000fe20008ffe4ff */
[----:B-1----:R-:W-:Y:S01]  /*23c0*/  SHF.L.U32 R2, R15, 0x1f, RZ ;  /* 0x0000001f0f027819 */ /* 0x002fe200000006ff */
[----:B------:R-:W-:Y:S02]  /*23d0*/  UIADD3 UR32, UPT, UPT, UR32, 0x2800, URZ ;  /* 0x0000280020207890 */ /* 0x000fe4000fffe0ff */
[----:B------:R-:W-:Y:S01]  /*23e0*/  UIADD3.X UR27, UPT, UPT, URZ, UR25, URZ, UP0, !UPT ;  /* 0x00000019ff1b7290 */ /* 0x000fe200087fe4ff */
[----:B------:R4:W1:Y:S01]  /*23f0*/  SYNCS.PHASECHK.TRANS64.TRYWAIT P0, [UR8+0x240], R2 ;  /* 0x00024002ff0075a7 */ /* 0x0008620008001108 */
[----:B------:R-:W-:Y:S01]  /*2400*/  ULEA UR8, UR17, UR4, 0xa ;  /* 0x0000000411087291 */ /* 0x000fe2000f8e50ff */
[----:B------:R-:W-:Y:S01]  /*2410*/  UMOV UR18, 0x0 ;  /* 0x0000000000127882 */ /* 0x000fe20000000000 */
[----:B------:R-:W-:-:S02]  /*2420*/  UMOV UR19, 0x10000000 ;  /* 0x1000000000137882 */ /* 0x000fc40000000000 */
[----:B------:R-:W-:Y:S01]  /*2430*/  UIADD3 UR8, UPT, UPT, UR8, 0x26800, URZ ;  /* 0x0002680008087890 */ /* 0x000fe2000fffe0ff */
[----:B------:R2:W-:Y:S01]  /*2440*/  UTMALDG.3D.2CTA [UR32], [UR28], desc[UR18] ;  /* 0x000012201c0075b4 */ /* 0x0005e20008211000 */
[----:B------:R-:W-:Y:S01]  /*2450*/  UMOV UR10, UR34 ;  /* 0x00000022000a7c82 */ /* 0x000fe20008000000 */
[----:B------:R-:W-:Y:S01]  /*2460*/  UMOV UR12, UR36 ;  /* 0x00000024000c7c82 */ /* 0x000fe20008000000 */
[----:B------:R-:W-:Y:S01]  /*2470*/  UMOV UR9, UR33 ;  /* 0x0000002100097c82 */ /* 0x000fe20008000000 */
[----:B------:R-:W-:Y:S01]  /*2480*/  UMOV UR23, UR5 ;  /* 0x0000000500177c82 */ /* 0x000fe20008000000 */
[----:B------:R-:W-:-:S03]  /*2490*/  UMOV UR17, UR13 ;  /* 0x0000000d00117c82 */ /* 0x000fc60008000000 */
[----:B------:R4:W-:Y:S01]  /*24a0*/  UTMALDG.3D.2CTA [UR8], [UR26], desc[UR18] ;  /* 0x000012081a0075b4 */ /* 0x0009e20008211000 */
[----:B--2---:R-:W-:Y:S01]  /*24b0*/  UIADD3 UR34, UPT, UPT, UR34, 0x20, URZ ;  /* 0x0000002022227890 */ /* 0x004fe2000fffe0ff */
[----:B------:R-:W-:Y:S11]  /*24c0*/  BRA.U UP2, `(.L_x_32) ;  /* 0xfffffffd024c7547 */ /* 0x000ff6000b83ffff */
.L_x_26:
[----:B----4-:R-:W-:Y:S01]  /*24d0*/  ULEA UR8, UR13, UR4, 0x3 ;  /* 0x000000040d087291 */ /* 0x010fe2000f8e18ff */
[----:B-1----:R-:W-:Y:S01]  /*24e0*/  SHF.L.U32 R2, R15, 0x1f, RZ ;  /* 0x0000001f0f027819 */ /* 0x002fe200000006ff */
[----:B------:R-:W-:Y:S01]  /*24f0*/  @!P1 SYNCS.ARRIVE.TRANS64.A1T0 RZ, [UR4+0x498], RZ ;  /* 0x000498ffffff99a7 */ /* 0x000fe20008100004 */
[----:B------:R-:W-:-:S06]  /*2500*/  UISETP.GT.AND UP0, UPT, UR22, UR21, UPT ;  /* 0x000000151600728c */ /* 0x000fcc000bf04270 */
[----:B--2---:R1:W2:Y:S03]  /*2510*/  SYNCS.PHASECHK.TRANS64.TRYWAIT P0, [UR8+0x240], R2 ;  /* 0x00024002ff0075a7 */ /* 0x0042a60008001108 */
[----:B------:R-:W-:Y:S05]  /*2520*/  BRA.U !UP0, `(.L_x_33) ;  /* 0x0000000108c07547 */ /* 0x000fea000b800000 */
[----:B------:R-:W-:Y:S01]  /*2530*/  UIADD3 UR26, UPT, UPT, UR14, UR23, URZ ;  /* 0x000000170e1a7290 */ /* 0x000fe2000fffe0ff */
[----:B------:R-:W-:-:S11]  /*2540*/  UMOV UR27, UR13 ;  /* 0x0000000d001b7c82 */ /* 0x000fd60008000000 */
.L_x_39:
[----:B------:R-:W-:Y:S01]  /*2550*/  ULEA UR17, UR27, UR4, 0x3 ;  /* 0x000000041b117291 */ /* 0x000fe2000f8e18ff */
[----:B--2---:R-:W-:Y:S01]  /*2560*/  @P5 MOV R3, 0x1800 ;  /* 0x0000180000035802 */ /* 0x004fe20000000f00 */
[----:B-12---:R-:W-:Y:S10]  /*2570*/  @P0 BRA `(.L_x_34) ;  /* 0x00000000000c0947 */ /* 0x006ff40003800000 */
[----:B------:R-:W-:-:S04]  /*2580*/  SHF.L.U32 R5, R15, 0x1f, RZ ;  /* 0x0000001f0f057819 */ /* 0x000fc800000006ff */
[----:B------:R-:W2:Y:S02]  /*2590*/  SYNCS.PHASECHK.TRANS64.TRYWAIT P0, [UR17+0x240], R5 ;  /* 0x00024005ff0075a7 */ /* 0x000ea40008001111 */
[----:B--2---:R-:W-:Y:S05]  /*25a0*/  @!P0 BRA `(.L_x_35) ;  /* 0x0000007000488947 */ /* 0x004fea0003800000 */
.L_x_34:
[----:B------:R2:W-:Y:S01]  /*25b0*/  @P5 SYNCS.ARRIVE.TRANS64 RZ, [UR17], R3 ;  /* 0x00000003ffff59a7 */ /* 0x0005e20008000011 */
[----:B------:R-:W-:-:S04]  /*25c0*/  ULOP3.LUT UR8, UR7, 0x2, URZ, 0xfc, !UPT ;  /* 0x0000000207087892 */ /* 0x000fc8000f8efcff */
[----:B------:R-:W-:-:S09]  /*25d0*/  UISETP.NE.AND UP0, UPT, UR8, 0x2, UPT ;  /* 0x000000020800788c */ /* 0x000fd2000bf05270 */
[----:B------:R-:W-:Y:S05]  /*25e0*/  BRA.U UP0, `(.L_x_36) ;  /* 0x0000000100047547 */ /* 0x000fea000b800000 */
[----:B------:R-:W-:Y:S05]  /*25f0*/  BPT.TRAP 0x1 ;  /* 0x000000040000795c */ /* 0x000fea0000300000 */
.L_x_36:
[----:B------:R-:W-:Y:S04]  /*2600*/  BSSY.RECONVERGENT B0, `(.L_x_37) ;  /* 0x0000003000007945 */ /* 0x000fe80003800200 */
[----:B------:R-:W-:Y:S05]  /*2610*/  @!P4 BRA `(.L_x_38) ;  /* 0x000000000004c947 */ /* 0x000fea0003800000 */
[----:B------:R-:W-:Y:S05]  /*2620*/  BPT.TRAP 0x1 ;  /* 0x000000040000795c */ /* 0x000fea0000300000 */
.L_x_38:
[----:B------:R-:W-:Y:S05]  /*2630*/  BSYNC.RECONVERGENT B0 ;  /* 0x0000000000007941 */ /* 0x000fea0003800200 */
.L_x_37:
        /* <DEDUP_REMOVED lines=9> */
[----:B------:R-:W-:Y:S02]  /*26d0*/  USHF.L.U32 UR18, UR23, 0x5, URZ ;  /* 0x0000000517127899 */ /* 0x000fe400080006ff */
[----:B------:R-:W-:Y:S01]  /*26e0*/  ULOP3.LUT UR17, UR17, 0xfefffff8, URZ, 0xc0, !UPT ;  /* 0xfefffff811117892 */ /* 0x000fe2000f8ec0ff */
[----:B-1----:R-:W-:Y:S01]  /*26f0*/  SHF.L.U32 R2, R15, 0x1f, RZ ;  /* 0x0000001f0f027819 */ /* 0x002fe200000006ff */
[----:B------:R-:W-:Y:S02]  /*2700*/  UIADD3 UR16, UPT, UPT, UR16, 0x2800, URZ ;  /* 0x0000280010107890 */ /* 0x000fe4000fffe0ff */
[----:B------:R-:W-:Y:S01]  /*2710*/  UIADD3.X UR33, UPT, UPT, URZ, UR25, URZ, UP1, !UPT ;  /* 0x00000019ff217290 */ /* 0x000fe20008ffe4ff */
[----:B------:R4:W1:Y:S01]  /*2720*/  SYNCS.PHASECHK.TRANS64.TRYWAIT P0, [UR8+0x240], R2 ;  /* 0x00024002ff0075a7 */ /* 0x0008620008001108 */
[----:B------:R-:W-:-:S02]  /*2730*/  ULEA UR8, UR27, UR4, 0xa ;  /* 0x000000041b087291 */ /* 0x000fc4000f8e50ff */
[----:B------:R-:W-:Y:S02]  /*2740*/  UIADD3.X UR31, UPT, UPT, URZ, UR25, URZ, UP0, !UPT ;  /* 0x00000019ff1f7290 */ /* 0x000fe400087fe4ff */
[----:B------:R-:W-:Y:S01]  /*2750*/  UIADD3 UR8, UPT, UPT, UR8, 0x26800, URZ ;  /* 0x0002680008087890 */ /* 0x000fe2000fffe0ff */
[----:B------:R-:W-:Y:S01]  /*2760*/  UMOV UR28, 0x0 ;  /* 0x00000000001c7882 */ /* 0x000fe20000000000 */
[----:B------:R-:W-:Y:S01]  /*2770*/  UMOV UR29, 0x10000000 ;  /* 0x10000000001d7882 */ /* 0x000fe20000000000 */
[----:B------:R-:W-:Y:S01]  /*2780*/  UMOV UR19, UR35 ;  /* 0x0000002300137c82 */ /* 0x000fe20008000000 */
[----:B------:R-:W-:Y:S01]  /*2790*/  UMOV UR20, UR36 ;  /* 0x0000002400147c82 */ /* 0x000fe20008000000 */
[----:B------:R-:W-:Y:S01]  /*27a0*/  UMOV UR12, UR36 ;  /* 0x00000024000c7c82 */ /* 0x000fe20008000000 */
[----:B------:R-:W-:Y:S01]  /*27b0*/  UMOV UR9, UR17 ;  /* 0x0000001100097c82 */ /* 0x000fe20008000000 */
[----:B------:R-:W-:Y:S01]  /*27c0*/  UMOV UR10, UR18 ;  /* 0x00000012000a7c82 */ /* 0x000fe20008000000 */
[----:B------:R4:W-:Y:S01]  /*27d0*/  UTMALDG.3D.2CTA [UR16], [UR32], desc[UR28] ;  /* 0x00001c10200075b4 */ /* 0x0009e20008211000 */
[----:B------:R-:W-:Y:S01]  /*27e0*/  UIADD3 UR23, UPT, UPT, UR23, 0x1, URZ ;  /* 0x0000000117177890 */ /* 0x000fe2000fffe0ff */
[----:B------:R-:W-:-:S03]  /*27f0*/  UMOV UR27, UR13 ;  /* 0x0000000d001b7c82 */ /* 0x000fc60008000000 */
[----:B------:R-:W-:Y:S01]  /*2800*/  UISETP.NE.AND UP0, UPT, UR23, UR26, UPT ;  /* 0x0000001a1700728c */ /* 0x000fe2000bf05270 */
[----:B------:R4:W-:Y:S08]  /*2810*/  UTMALDG.3D.2CTA [UR8], [UR30], desc[UR28] ;  /* 0x00001c081e0075b4 */ /* 0x0009f00008211000 */
[----:B----4-:R-:W-:Y:S05]  /*2820*/  BRA.U UP0, `(.L_x_39) ;  /* 0xfffffffd00487547 */ /* 0x010fea000b83ffff */
.L_x_33:
[C---:B-1----:R-:W-:Y:S01]  /*2830*/  LEA R2, R14.reuse, UR4, 0x3 ;  /* 0x000000040e027c11 */ /* 0x042fe2000f8e18ff */
[----:B------:R-:W-:Y:S01]  /*2840*/  NOP ;  /* 0x0000000000007918 */ /* 0x000fe20000000000 */
[----:B--2---:R-:W-:Y:S02]  /*2850*/  SHF.L.U32 R3, R13, 0x1f, RZ ;  /* 0x0000001f0d037819 */ /* 0x004fe400000006ff */
[----:B------:R-:W-:Y:S02]  /*2860*/  LEA R4, R14, UR4, 0x4 ;  /* 0x000000040e047c11 */ /* 0x000fe4000f8e20ff */
[----:B------:R-:W1:Y:S02]  /*2870*/  SYNCS.PHASECHK.TRANS64.TRYWAIT P0, [R2+URZ+0x4a0], R3 ;  /* 0x0004a003020075a7 */ /* 0x000e6400080011ff */
[----:B-1----:R-:W-:Y:S05]  /*2880*/  @!P0 BRA `(.L_x_40) ;  /* 0x0000006c00a88947 */ /* 0x002fea0003800000 */
.L_x_185:
[----:B------:R-:W2:Y:S01]  /*2890*/  LDS.128 R4, [R4+0x530] ;  /* 0x0005300004047984 */ /* 0x000ea20000000c00 */
[----:B------:R-:W-:Y:S01]  /*28a0*/  ISETP.GE.AND P0, PT, R40, 0x1, PT ;  /* 0x000000012800780c */ /* 0x000fe20003f06270 */
[----:B-1----:R-:W-:Y:S01]  /*28b0*/  VIADD R2, R2, 0x4b0 ;  /* 0x000004b002027836 */ /* 0x002fe20000000000 */
[----:B------:R-:W-:Y:S01]  /*28c0*/  @!PT LDS RZ, [RZ] ;  /* 0x00000000fffff984 */ /* 0x000fe20000000800 */
[----:B------:R-:W-:Y:S01]  /*28d0*/  @!PT LDS RZ, [RZ] ;  /* 0x00000000fffff984 */ /* 0x000fe20000000800 */
[----:B------:R-:W-:Y:S01]  /*28e0*/  @!PT LDS RZ, [RZ] ;  /* 0x00000000fffff984 */ /* 0x000fe20000000800 */
[----:B------:R-:W-:Y:S01]  /*28f0*/  @!PT LDS RZ, [RZ] ;  /* 0x00000000fffff984 */ /* 0x000fe20000000800 */
[----:B------:R1:W-:Y:S06]  /*2900*/  MEMBAR.ALL.CTA ;  /* 0x0000000000007992 */ /* 0x0003ec0000008000 */
[----:B-1----:R-:W1:Y:S01]  /*2910*/  FENCE.VIEW.ASYNC.S ;  /* 0x00000000000073c6 */ /* 0x002e620000000000 */
[----:B------:R-:W-:-:S04]  /*2920*/  PRMT R2, RZ, 0x654, R2 ;  /* 0x00000654ff027816 */ /* 0x000fc80000000002 */
[----:B-1----:R1:W-:Y:S01]  /*2930*/  SYNCS.ARRIVE.TRANS64.RED.A1T0 RZ, [R2+URZ], RZ ;  /* 0x000000ff02ff79a7 */ /* 0x0023e200081004ff */
[----:B--2---:R-:W-:-:S13]  /*2940*/  LOP3.LUT P2, RZ, R6, 0x1, RZ, 0xc0, !PT ;  /* 0x0000000106ff7812 */ /* 0x004fda000784c0ff */
[----:B------:R-:W-:Y:S01]  /*2950*/  @P2 SHF.R.U32.HI R3, RZ, 0x10, R5 ;  /* 0x00000010ff032819 */ /* 0x000fe20000011605 */
[----:B------:R-:W-:Y:S01]  /*2960*/  VOTEU.ANY UP0, P2 ;  /* 0x0000000000ff7886 */ /* 0x000fe20001000100 */
[----:B------:R-:W-:Y:S02]  /*2970*/  @P2 MOV R11, R4 ;  /* 0x00000004000b2202 */ /* 0x000fe40000000f00 */
[----:B------:R-:W-:Y:S02]  /*2980*/  @P2 R2UR.BROADCAST UR8, R3 ;  /* 0x00000000030822ca */ /* 0x000fe400008e0000 */
[----:B------:R-:W-:-:S11]  /*2990*/  @P2 LOP3.LUT R8, R5, 0xffff, RZ, 0xc0, !PT ;  /* 0x0000ffff05082812 */ /* 0x000fd600078ec0ff */
[----:B------:R-:W-:Y:S01]  /*29a0*/  @UP0 UMOV UR36, UR8 ;  /* 0x0000000800240c82 */ /* 0x000fe20008000000 */
[----:B-1----:R-:W-:Y:S05]  /*29b0*/  @!P0 BRA `(.L_x_41) ;  /* 0x0000000000b88947 */ /* 0x002fea0003800000 */
[----:B------:R-:W3:Y:S01]  /*29c0*/  LDC.64 R4, c[0x0][0xb18] ;  /* 0x0002c600ff047b82 */ /* 0x000ee20000000a00 */
[----:B------:R-:W-:-:S07]  /*29d0*/  ISETP.NE.AND P3, PT, R40, 0x1, PT ;  /* 0x000000012800780c */ /* 0x000fce0003f65270 */
[----:B------:R-:W1:Y:S08]  /*29e0*/  LDC.64 R6, c[0x0][0xb10] ;  /* 0x0002c400ff067b82 */ /* 0x000e700000000a00 */
[----:B------:R-:W2:Y:S08]  /*29f0*/  LDC R18, c[0x0][0xb20] ;  /* 0x0002c800ff127b82 */ /* 0x000eb00000000800 */
[----:B------:R-:W4:Y:S01]  /*2a00*/  LDC R20, c[0x0][0xb0c] ;  /* 0x0002c300ff147b82 */ /* 0x000f220000000800 */
[----:B---3--:R-:W-:Y:S01]  /*2a10*/  IMAD.HI.U32 R19, R0, R5, RZ ;  /* 0x0000000500137227 */ /* 0x008fe200078e00ff */
[----:B------:R-:W-:-:S03]  /*2a20*/  ISETP.NE.AND P0, PT, R4, 0x1, PT ;  /* 0x000000010400780c */ /* 0x000fc60003f05270 */
[----:B------:R-:W-:-:S03]  /*2a30*/  IMAD.HI.U32 R5, R8, R5, RZ ;  /* 0x0000000508057227 */ /* 0x000fc600078e00ff */
[----:B------:R-:W3:Y:S01]  /*2a40*/  LDC.64 R2, c[0x0][0xb28] ;  /* 0x0002ca00ff027b82 */ /* 0x000ee20000000a00 */
[----:B-1----:R-:W-:-:S04]  /*2a50*/  IMAD.HI.U32 R22, R9, R6, RZ ;  /* 0x0000000609167227 */ /* 0x002fc800078e00ff */
[----:B------:R-:W-:Y:S01]  /*2a60*/  IMAD.HI.U32 R24, R11, R6, RZ ;  /* 0x000000060b187227 */ /* 0x000fe200078e00ff */
[----:B------:R-:W-:Y:S02]  /*2a70*/  SHF.R.U32.HI R22, RZ, R7, R22 ;  /* 0x00000007ff167219 */ /* 0x000fe40000011616 */
[-C--:B--2---:R-:W-:Y:S02]  /*2a80*/  SHF.R.U32.HI R19, RZ, R18.reuse, R19 ;  /* 0x00000012ff137219 */ /* 0x084fe40000011613 */
[----:B------:R-:W-:Y:S02]  /*2a90*/  SHF.R.U32.HI R5, RZ, R18, R5 ;  /* 0x00000012ff057219 */ /* 0x000fe40000011605 */
[----:B------:R-:W-:Y:S02]  /*2aa0*/  SEL R19, R0, R19, !P0 ;  /* 0x0000001300137207 */ /* 0x000fe40004000000 */
[----:B------:R-:W-:Y:S02]  /*2ab0*/  SHF.R.U32.HI R24, RZ, R7, R24 ;  /* 0x00000007ff187219 */ /* 0x000fe40000011618 */
[----:B----4-:R-:W-:-:S02]  /*2ac0*/  ISETP.NE.AND P1, PT, R20, 0x1, PT ;  /* 0x000000011400780c */ /* 0x010fc40003f25270 */
[----:B------:R-:W-:Y:S02]  /*2ad0*/  SEL R5, R8, R5, !P0 ;  /* 0x0000000508057207 */ /* 0x000fe40004000000 */
[----:B------:R-:W-:Y:S02]  /*2ae0*/  SEL R21, R9, R22, !P1 ;  /* 0x0000001609157207 */ /* 0x000fe40004800000 */
[----:B------:R-:W-:Y:S01]  /*2af0*/  SEL R7, R11, R24, !P1 ;  /* 0x000000180b077207 */ /* 0x000fe20004800000 */
[----:B---3--:R-:W-:-:S04]  /*2b00*/  IMAD.HI.U32 R22, R19, R2, RZ ;  /* 0x0000000213167227 */ /* 0x008fc800078e00ff */
[----:B------:R-:W-:Y:S01]  /*2b10*/  IMAD.HI.U32 R6, R21, R2, RZ ;  /* 0x0000000215067227 */ /* 0x000fe200078e00ff */
[----:B------:R-:W-:-:S04]  /*2b20*/  @P3 SHF.R.U32.HI R19, RZ, R3, R22 ;  /* 0x00000003ff133219 */ /* 0x000fc80000011616 */
[----:B------:R-:W-:Y:S01]  /*2b30*/  @P3 SHF.R.U32.HI R21, RZ, R3, R6 ;  /* 0x00000003ff153219 */ /* 0x000fe20000011606 */
[----:B------:R-:W-:-:S04]  /*2b40*/  IMAD R19, R40, R19, RZ ;  /* 0x0000001328137224 */ /* 0x000fc800078e02ff */
[----:B------:R-:W-:Y:S01]  /*2b50*/  IMAD R6, R40, R21, RZ ;  /* 0x0000001528067224 */ /* 0x000fe200078e02ff */
[C---:B------:R-:W-:Y:S02]  /*2b60*/  ISETP.GE.AND P0, PT, R5.reuse, R19, PT ;  /* 0x000000130500720c */ /* 0x040fe40003f06270 */
[----:B------:R-:W-:Y:S02]  /*2b70*/  IADD3 R19, PT, PT, -R5, RZ, RZ ;  /* 0x000000ff05137210 */ /* 0x000fe40007ffe1ff */
[----:B------:R-:W-:Y:S01]  /*2b80*/  ISETP.GE.OR P0, PT, R7, R6, P0 ;  /* 0x000000060700720c */ /* 0x000fe20000706670 */
[----:B------:R-:W-:-:S04]  /*2b90*/  IMAD.HI.U32 R6, R5, R2, RZ ;  /* 0x0000000205067227 */ /* 0x000fc800078e00ff */
[----:B------:R-:W-:Y:S01]  /*2ba0*/  IMAD R8, R4, R19, R8 ;  /* 0x0000001304087224 */ /* 0x000fe200078e0208 */
[----:B------:R-:W-:-:S04]  /*2bb0*/  SHF.R.U32.HI R6, RZ, R3, R6 ;  /* 0x00000003ff067219 */ /* 0x000fc80000011606 */
[----:B------:R-:W-:-:S03]  /*2bc0*/  SEL R6, R5, R6, !P3 ;  /* 0x0000000605067207 */ /* 0x000fc60005800000 */
[----:B------:R-:W-:-:S04]  /*2bd0*/  @!P0 IMAD.HI.U32 R18, R7, R2, RZ ;  /* 0x0000000207128227 */ /* 0x000fc800078e00ff */
[----:B------:R-:W-:Y:S01]  /*2be0*/  IMAD.MOV R2, RZ, RZ, -R6 ;  /* 0x000000ffff027224 */ /* 0x000fe200078e0a06 */
[----:B------:R-:W-:-:S03]  /*2bf0*/  @!P0 SHF.R.U32.HI R18, RZ, R3, R18 ;  /* 0x00000003ff128219 */ /* 0x000fc60000011612 */
[----:B------:R-:W-:Y:S01]  /*2c00*/  IMAD R2, R40, R2, R5 ;  /* 0x0000000228027224 */ /* 0x000fe200078e0205 */
        /* <DEDUP_REMOVED lines=9> */
.L_x_41:
[----:B------:R-:W1:Y:S02]  /*2ca0*/  LDCU UR8, c[0x0][0xb30] ;  /* 0x00016600ff0877ac */ /* 0x000e640008000800 */
[----:B-1----:R-:W-:-:S09]  /*2cb0*/  UISETP.NE.AND UP0, UPT, UR8, 0x1, UPT ;  /* 0x000000010800788c */ /* 0x002fd2000bf05270 */
[----:B------:R-:W-:Y:S05]  /*2cc0*/  BRA.U UP0, `(.L_x_42) ;  /* 0x0000000100407547 */ /* 0x000fea000b800000 */
[----:B------:R-:W1:Y:S08]  /*2cd0*/  LDC.64 R4, c[0x0][0xb10] ;  /* 0x0002c400ff047b82 */ /* 0x000e700000000a00 */
[----:B------:R-:W2:Y:S08]  /*2ce0*/  LDC.64 R2, c[0x0][0xb18] ;  /* 0x0002c600ff027b82 */ /* 0x000eb00000000a00 */
[----:B------:R-:W4:Y:S08]  /*2cf0*/  LDC R6, c[0x0][0xb20] ;  /* 0x0002c800ff067b82 */ /* 0x000f300000000800 */
[----:B------:R-:W3:Y:S01]  /*2d00*/  LDC R18, c[0x0][0xb0c] ;  /* 0x0002c300ff127b82 */ /* 0x000ee20000000800 */
[----:B-1----:R-:W-:-:S05]  /*2d10*/  IMAD.HI.U32 R4, R11, R4, RZ ;  /* 0x000000040b047227 */ /* 0x002fca00078e00ff */
[----:B------:R-:W-:Y:S01]  /*2d20*/  SHF.R.U32.HI R4, RZ, R5, R4 ;  /* 0x00000005ff047219 */ /* 0x000fe20000011604 */
[----:B--2---:R-:W-:Y:S01]  /*2d30*/  IMAD.HI.U32 R3, R8, R3, RZ ;  /* 0x0000000308037227 */ /* 0x004fe200078e00ff */
[----:B------:R-:W-:-:S04]  /*2d40*/  ISETP.NE.AND P0, PT, R2, 0x1, PT ;  /* 0x000000010200780c */ /* 0x000fc80003f05270 */
[----:B----4-:R-:W-:-:S04]  /*2d50*/  SHF.R.U32.HI R3, RZ, R6, R3 ;  /* 0x00000006ff037219 */ /* 0x010fc80000011603 */
[----:B------:R-:W-:Y:S02]  /*2d60*/  SEL R3, R8, R3, !P0 ;  /* 0x0000000308037207 */ /* 0x000fe40004000000 */
[----:B---3--:R-:W-:-:S04]  /*2d70*/  ISETP.NE.AND P1, PT, R18, 0x1, PT ;  /* 0x000000011200780c */ /* 0x008fc80003f25270 */
[----:B------:R-:W-:-:S05]  /*2d80*/  SEL R4, R11, R4, !P1 ;  /* 0x000000040b047207 */ /* 0x000fca0004800000 */
[----:B------:R-:W-:Y:S02]  /*2d90*/  IMAD.IADD R5, R3, 0x1, -R4 ;  /* 0x0000000103057824 */ /* 0x000fe400078e0a04 */
[----:B------:R-:W-:Y:S02]  /*2da0*/  IMAD.IADD R3, R4, 0x1, -R3 ;  /* 0x0000000104037824 */ /* 0x000fe400078e0a03 */
[----:B------:R-:W-:Y:S02]  /*2db0*/  IMAD R11, R5, R18, R11 ;  /* 0x00000012050b7224 */ /* 0x000fe400078e020b */
[----:B------:R-:W-:-:S07]  /*2dc0*/  IMAD R8, R3, R2, R8 ;  /* 0x0000000203087224 */ /* 0x000fce00078e0208 */
.L_x_42:
[----:B------:R-:W-:Y:S01]  /*2dd0*/  VIADD R14, R14, 0x1 ;  /* 0x000000010e0e7836 */ /* 0x000fe20000000000 */
[----:B------:R-:W-:Y:S01]  /*2de0*/  PLOP3.LUT P1, PT, PT, PT, PT, 0x80, 0x8 ;  /* 0x000000000008781c */ /* 0x000fe20003f2f070 */
[----:B------:R-:W-:Y:S02]  /*2df0*/  IMAD.IADD R93, R11, 0x1, R92 ;  /* 0x000000010b5d7824 */ /* 0x000fe400078e025c */
[----:B------:R-:W-:Y:S01]  /*2e00*/  IMAD.IADD R94, R8, 0x1, R81 ;  /* 0x00000001085e7824 */ /* 0x000fe200078e0251 */
[----:B------:R-:W-:-:S04]  /*2e10*/  ISETP.NE.AND P0, PT, R14, 0x2, PT ;  /* 0x000000020e00780c */ /* 0x000fc80003f05270 */
[----:B------:R-:W-:Y:S02]  /*2e20*/  SEL R2, RZ, 0x1, P0 ;  /* 0x00000001ff027807 */ /* 0x000fe40000000000 */
[----:B------:R-:W-:Y:S02]  /*2e30*/  SEL R14, R14, RZ, P0 ;  /* 0x000000ff0e0e7207 */ /* 0x000fe40000000000 */
[----:B------:R-:W-:Y:S01]  /*2e40*/  LOP3.LUT R13, R13, R2, RZ, 0x3c, !PT ;  /* 0x000000020d0d7212 */ /* 0x000fe200078e3cff */
[----:B------:R-:W-:Y:S06]  /*2e50*/  @P2 BRA `(.L_x_43) ;  /* 0xfffffff000582947 */ /* 0x000fec000383ffff */
[----:B------:R-:W-:Y:S01]  /*2e60*/  UIADD3 UR4, UPT, UPT, UR4, 0x240, URZ ;  /* 0x0000024004047890 */ /* 0x000fe2000fffe0ff */
[----:B------:R-:W-:-:S03]  /*2e70*/  SHF.L.U32 R3, R15, 0x1f, RZ ;  /* 0x0000001f0f037819 */ /* 0x000fc600000006ff */
[----:B------:R-:W-:-:S09]  /*2e80*/  ULEA UR5, UR13, UR4, 0x3 ;  /* 0x000000040d057291 */ /* 0x000fd2000f8e18ff */
[----:B------:R-:W1:Y:S02]  /*2e90*/  SYNCS.PHASECHK.TRANS64.TRYWAIT P0, [UR5], R3 ;  /* 0x00000003ff0075a7 */ /* 0x000e640008001105 */
[----:B-1----:R-:W-:Y:S05]  /*2ea0*/  @!P0 BRA `(.L_x_44) ;  /* 0x0000006800348947 */ /* 0x002fea0003800000 */
.L_x_187:
[----:B------:R-:W-:-:S04]  /*2eb0*/  UIADD3 UR6, UPT, UPT, UR13, 0x1, URZ ;  /* 0x000000010d067890 */ /* 0x000fc8000fffe0ff */
[----:B------:R-:W-:-:S04]  /*2ec0*/  UISETP.NE.AND UP0, UPT, UR6, 0x48, UPT ;  /* 0x000000480600788c */ /* 0x000fc8000bf05270 */
[----:B------:R-:W-:Y:S02]  /*2ed0*/  USEL UR7, URZ, 0x1, UP0 ;  /* 0x00000001ff077887 */ /* 0x000fe40008000000 */
[----:B------:R-:W-:-:S04]  /*2ee0*/  USEL UR6, UR6, URZ, UP0 ;  /* 0x000000ff06067287 */ /* 0x000fc80008000000 */
[----:B------:R-:W-:Y:S01]  /*2ef0*/  ULEA UR5, UR6, UR4, 0x3 ;  /* 0x0000000406057291 */ /* 0x000fe2000f8e18ff */
[----:B------:R-:W-:-:S04]  /*2f00*/  LOP3.LUT R2, R15, UR7, RZ, 0x3c, !PT ;  /* 0x000000070f027c12 */ /* 0x000fc8000f8e3cff */
[----:B-1----:R-:W-:-:S04]  /*2f10*/  SHF.L.U32 R3, R2, 0x1f, RZ ;  /* 0x0000001f02037819 */ /* 0x002fc800000006ff */
[----:B------:R-:W1:Y:S02]  /*2f20*/  SYNCS.PHASECHK.TRANS64.TRYWAIT P0, [UR5], R3 ;  /* 0x00000003ff0075a7 */ /* 0x000e640008001105 */
[----:B-1----:R-:W-:Y:S05]  /*2f30*/  @!P0 BRA `(.L_x_45) ;  /* 0x0000006800288947 */ /* 0x002fea0003800000 */
.L_x_189:
        /* <DEDUP_REMOVED lines=9> */
.L_x_191:
        /* <DEDUP_REMOVED lines=9> */
.L_x_193:
        /* <DEDUP_REMOVED lines=9> */
.L_x_195:
        /* <DEDUP_REMOVED lines=9> */
.L_x_197:
        /* <DEDUP_REMOVED lines=9> */
.L_x_199:
        /* <DEDUP_REMOVED lines=9> */
.L_x_201:
        /* <DEDUP_REMOVED lines=9> */
.L_x_203:
        /* <DEDUP_REMOVED lines=9> */
.L_x_205:
        /* <DEDUP_REMOVED lines=9> */
.L_x_207:
        /* <DEDUP_REMOVED lines=9> */
.L_x_209:
        /* <DEDUP_REMOVED lines=9> */
.L_x_211:
        /* <DEDUP_REMOVED lines=9> */
.L_x_213:
        /* <DEDUP_REMOVED lines=9> */
.L_x_215:
        /* <DEDUP_REMOVED lines=9> */
.L_x_217:
        /* <DEDUP_REMOVED lines=9> */
.L_x_219:
        /* <DEDUP_REMOVED lines=9> */
.L_x_221:
        /* <DEDUP_REMOVED lines=9> */
.L_x_223:
        /* <DEDUP_REMOVED lines=9> */
.L_x_225:
        /* <DEDUP_REMOVED lines=9> */
.L_x_227:
        /* <DEDUP_REMOVED lines=9> */
.L_x_229:
        /* <DEDUP_REMOVED lines=9> */
.L_x_231:
        /* <DEDUP_REMOVED lines=9> */
.L_x_233:
        /* <DEDUP_REMOVED lines=9> */
.L_x_235:
        /* <DEDUP_REMOVED lines=9> */
.L_x_237:
        /* <DEDUP_REMOVED lines=9> */
.L_x_239:
        /* <DEDUP_REMOVED lines=9> */
.L_x_241:
        /* <DEDUP_REMOVED lines=9> */
.L_x_243:
        /* <DEDUP_REMOVED lines=9> */
.L_x_245:
        /* <DEDUP_REMOVED lines=9> */
.L_x_247:
        /* <DEDUP_REMOVED lines=9> */
.L_x_249:
        /* <DEDUP_REMOVED lines=9> */
.L_x_251:
        /* <DEDUP_REMOVED lines=9> */
.L_x_253:
        /* <DEDUP_REMOVED lines=9> */
.L_x_255:
        /* <DEDUP_REMOVED lines=9> */
.L_x_257:
        /* <DEDUP_REMOVED lines=9> */
.L_x_259:
        /* <DEDUP_REMOVED lines=9> */
.L_x_261:
        /* <DEDUP_REMOVED lines=9> */
.L_x_263:
        /* <DEDUP_REMOVED lines=9> */
.L_x_265:
        /* <DEDUP_REMOVED lines=9> */
.L_x_267:
        /* <DEDUP_REMOVED lines=9> */
.L_x_269:
        /* <DEDUP_REMOVED lines=9> */
.L_x_271:
        /* <DEDUP_REMOVED lines=9> */
.L_x_273:
        /* <DEDUP_REMOVED lines=9> */
.L_x_275:
        /* <DEDUP_REMOVED lines=9> */
.L_x_277:
        /* <DEDUP_REMOVED lines=9> */
.L_x_279:
        /* <DEDUP_REMOVED lines=9> */
.L_x_281:
        /* <DEDUP_REMOVED lines=9> */
.L_x_283:
        /* <DEDUP_REMOVED lines=9> */
.L_x_285:
        /* <DEDUP_REMOVED lines=9> */
.L_x_287:
        /* <DEDUP_REMOVED lines=9> */
.L_x_289:
        /* <DEDUP_REMOVED lines=9> */
.L_x_291:
        /* <DEDUP_REMOVED lines=9> */
.L_x_293:
        /* <DEDUP_REMOVED lines=9> */
.L_x_295:
        /* <DEDUP_REMOVED lines=9> */
.L_x_297:
        /* <DEDUP_REMOVED lines=9> */
.L_x_299:
        /* <DEDUP_REMOVED lines=9> */
.L_x_301:
        /* <DEDUP_REMOVED lines=9> */
.L_x_303:
        /* <DEDUP_REMOVED lines=9> */
.L_x_305:
        /* <DEDUP_REMOVED lines=9> */
.L_x_307:
        /* <DEDUP_REMOVED lines=9> */
.L_x_309:
        /* <DEDUP_REMOVED lines=9> */
.L_x_311:
        /* <DEDUP_REMOVED lines=9> */
.L_x_313:
        /* <DEDUP_REMOVED lines=9> */
.L_x_315:
        /* <DEDUP_REMOVED lines=9> */
.L_x_317:
        /* <DEDUP_REMOVED lines=9> */
.L_x_319:
        /* <DEDUP_REMOVED lines=9> */
.L_x_321:
        /* <DEDUP_REMOVED lines=9> */
.L_x_323:
        /* <DEDUP_REMOVED lines=9> */
.L_x_325:
        /* <DEDUP_REMOVED lines=9> */
.L_x_327:
[----:B------:R-:W-:-:S04]  /*5610*/  UIADD3 UR6, UPT, UPT, UR6, 0x1, URZ ;  /* 0x0000000106067890 */ /* 0x000fc8000fffe0ff */
[----:B------:R-:W-:-:S04]  /*5620*/  UISETP.NE.AND UP0, UPT, UR6, 0x48, UPT ;  /* 0x000000480600788c */ /* 0x000fc8000bf05270 */
[----:B------:R-:W-:Y:S02]  /*5630*/  USEL UR5, URZ, 0x1, UP0 ;  /* 0x00000001ff057887 */ /* 0x000fe40008000000 */
[----:B------:R-:W-:-:S04]  /*5640*/  USEL UR6, UR6, URZ, UP0 ;  /* 0x000000ff06067287 */ /* 0x000fc80008000000 */
[----:B------:R-:W-:Y:S01]  /*5650*/  ULEA UR6, UR6, UR4, 0x3 ;  /* 0x0000000406067291 */ /* 0x000fe2000f8e18ff */
[----:B-1----:R-:W-:-:S04]  /*5660*/  LOP3.LUT R3, R2, UR5, RZ, 0x3c, !PT ;  /* 0x0000000502037c12 */ /* 0x002fc8000f8e3cff */
[----:B------:R-:W-:Y:S01]  /*5670*/  SHF.L.U32 R3, R3, 0x1f, RZ ;  /* 0x0000001f03037819 */ /* 0x000fe200000006ff */
[----:B---3--:R-:W-:-:S07]  /*5680*/  IMAD.U32 R0, RZ, RZ, UR6 ;  /* 0x00000006ff007e24 */ /* 0x008fce000f8e00ff */
.L_x_115:
[----:B-1----:R1:W2:Y:S02]  /*5690*/  SYNCS.PHASECHK.TRANS64.TRYWAIT P0, [R0+URZ], R3 ;  /* 0x00000003000075a7 */ /* 0x0022a400080011ff */
[----:B--2---:R-:W-:Y:S05]  /*56a0*/  @!P0 NANOSLEEP.SYNCS 0x989680 ;  /* 0x009896800000895d */ /* 0x004fea0003900000 */
[----:B------:R-:W2:Y:S02]  /*56b0*/  @!P0 SYNCS.PHASECHK.TRANS64 P0, [R0+URZ], R3 ;  /* 0x00000003000085a7 */ /* 0x000ea400080010ff */
[----:B--2---:R-:W-:Y:S05]  /*56c0*/  @P0 EXIT ;  /* 0x000000000000094d */ /* 0x004fea0003800000 */
[----:B------:R-:W-:Y:S05]  /*56d0*/  BRA `(.L_x_115) ;  /* 0xfffffffc00ec7947 */ /* 0x000fea000383ffff */
.L_x_23:
[----:B------:R-:W-:-:S04]  /*56e0*/  UISETP.NE.AND UP1, UPT, UR37, URZ, UPT ;  /* 0x000000ff2500728c */ /* 0x000fc8000bf25270 */
[----:B------:R-:W-:-:S09]  /*56f0*/  UISETP.NE.OR UP1, UPT, UR10, 0x1, UP1 ;  /* 0x000000010a00788c */ /* 0x000fd20008f25670 */
[----:B------:R-:W-:Y:S05]  /*5700*/  BRA.U UP1, `(.L_x_116) ;  /* 0x00000005014c7547 */ /* 0x000fea000b800000 */
[----:B------:R-:W-:Y:S01]  /*5710*/  HFMA2 R11, -RZ, RZ, 0, 0 ;  /* 0x00000000ff0b7431 */ /* 0x000fe200000001ff */
[----:B------:R-:W-:Y:S01]  /*5720*/  ISETP.GE.U32.AND P2, PT, R10, 0x2, PT ;  /* 0x000000020a00780c */ /* 0x000fe20003f46070 */
[----:B------:R-:W-:Y:S01]  /*5730*/  IMAD.MOV.U32 R12, RZ, RZ, 0x1 ;  /* 0x00000001ff0c7424 */ /* 0x000fe200078e00ff */
[----:B------:R-:W-:Y:S01]  /*5740*/  CS2R R8, SRZ ;  /* 0x0000000000087805 */ /* 0x000fe2000001ff00 */
[----:B------:R-:W-:Y:S01]  /*5750*/  IMAD.MOV.U32 R3, RZ, RZ, RZ ;  /* 0x000000ffff037224 */ /* 0x000fe200078e00ff */
[----:B------:R-:W-:Y:S01]  /*5760*/  UMOV UR4, 0x400 ;  /* 0x0000040000047882 */ /* 0x000fe20000000000 */
[----:B------:R-:W-:Y:S01]  /*5770*/  UMOV UR6, URZ ;  /* 0x000000ff00067c82 */ /* 0x000fe20008000000 */
[----:B------:R-:W-:-:S12]  /*5780*/  ULEA UR37, UR37, UR4, 0x18 ;  /* 0x0000000425257291 */ /* 0x000fd8000f8ec0ff */
.L_x_120:
[----:B------:R-:W-:Y:S02]  /*5790*/  LEA R0, R3, UR37, 0x3 ;  /* 0x0000002503007c11 */ /* 0x000fe4000f8e18ff */
[----:B------:R-:W-:-:S03]  /*57a0*/  SHF.L.U32 R5, R8, 0x1f, RZ ;  /* 0x0000001f08057819 */ /* 0x000fc600000006ff */
[----:B------:R-:W-:Y:S01]  /*57b0*/  VIADD R4, R0, 0x510 ;  /* 0x0000051000047836 */ /* 0x000fe20000000000 */
[----:B------:R-:W1:Y:S02]  /*57c0*/  SYNCS.PHASECHK.TRANS64.TRYWAIT P0, [R0+URZ+0x500], R5 ;  /* 0x00050005000075a7 */ /* 0x000e6400080011ff */
[----:B-1----:R-:W-:Y:S05]  /*57d0*/  @!P0 BRA `(.L_x_117) ;  /* 0x0000005800908947 */ /* 0x002fea0003800000 */
.L_x_328:
[----:B------:R-:W-:Y:S01]  /*57e0*/  ULEA UR5, UR6, UR37, 0x3 ;  /* 0x0000002506057291 */ /* 0x000fe2000f8e18ff */
[----:B------:R-:W-:Y:S01]  /*57f0*/  PRMT R4, RZ, 0x654, R4 ;  /* 0x00000654ff047816 */ /* 0x000fe20000000004 */
[----:B-1----:R-:W-:Y:S01]  /*5800*/  @!P2 IMAD.MOV.U32 R5, RZ, RZ, 0x10 ;  /* 0x00000010ff05a424 */ /* 0x002fe200078e00ff */
[----:B------:R-:W-:Y:S01]  /*5810*/  SHF.L.U32 R7, R12, 0x1f, RZ ;  /* 0x0000001f0c077819 */ /* 0x000fe200000006ff */
[----:B------:R-:W-:Y:S01]  /*5820*/  UIADD3 UR4, UPT, UPT, UR5, 0x4a0, URZ ;  /* 0x000004a005047890 */ /* 0x000fe2000fffe0ff */
[----:B------:R1:W-:Y:S05]  /*5830*/  SYNCS.ARRIVE.TRANS64.RED.A1T0 RZ, [R4+URZ], RZ ;  /* 0x000000ff04ff79a7 */ /* 0x0003ea00081004ff */
[----:B------:R-:W-:Y:S01]  /*5840*/  IMAD.U32 R13, RZ, RZ, UR4 ;  /* 0x00000004ff0d7e24 */ /* 0x000fe2000f8e00ff */
[----:B------:R-:W2:Y:S04]  /*5850*/  SYNCS.PHASECHK.TRANS64.TRYWAIT P0, [UR5+0x4b0], R7 ;  /* 0x0004b007ff0075a7 */ /* 0x000ea80008001105 */
[----:B------:R-:W-:Y:S01]  /*5860*/  PRMT R13, R10, 0x654, R13 ;  /* 0x000006540a0d7816 */ /* 0x000fe2000000000d */
[----:B-12---:R-:W-:Y:S06]  /*5870*/  @!P0 BRA `(.L_x_118) ;  /* 0x00000058007c8947 */ /* 0x006fec0003800000 */
.L_x_330:
[----:B------:R-:W-:Y:S01]  /*5880*/  ULEA UR4, UR6, UR37, 0x4 ;  /* 0x0000002506047291 */ /* 0x000fe2000f8e20ff */
[----:B------:R-:W-:Y:S01]  /*5890*/  SEL R2, R13, R2, !P2 ;  /* 0x000000020d027207 */ /* 0x000fe20005000000 */
[----:B------:R-:W-:Y:S01]  /*58a0*/  UIADD3 UR5, UPT, UPT, UR5, 0x4a0, URZ ;  /* 0x000004a005057890 */ /* 0x000fe2000fffe0ff */
[----:B-1----:R-:W-:Y:S01]  /*58b0*/  LEA R0, R11, UR37, 0x3 ;  /* 0x000000250b007c11 */ /* 0x002fe2000f8e18ff */
[----:B------:R-:W-:Y:S01]  /*58c0*/  UIADD3 UR4, UPT, UPT, UR4, 0x530, URZ ;  /* 0x0000053004047890 */ /* 0x000fe2000fffe0ff */
[----:B------:R1:W-:Y:S01]  /*58d0*/  @!P2 SYNCS.ARRIVE.TRANS64.RED RZ, [R2+URZ], R5 ;  /* 0x0000000502ffa9a7 */ /* 0x0003e200080004ff */
[----:B------:R-:W-:Y:S01]  /*58e0*/  UIADD3 UR6, UPT, UPT, UR6, 0x1, URZ ;  /* 0x0000000106067890 */ /* 0x000fe2000fffe0ff */
[----:B------:R-:W-:-:S03]  /*58f0*/  VIADD R3, R3, 0x1 ;  /* 0x0000000103037836 */ /* 0x000fc60000000000 */
[----:B------:R-:W-:Y:S02]  /*5900*/  UISETP.NE.AND UP0, UPT, UR6, 0x2, UPT ;  /* 0x000000020600788c */ /* 0x000fe4000bf05270 */
[----:B------:R-:W-:Y:S01]  /*5910*/  ISETP.NE.AND P0, PT, R3, 0x2, PT ;  /* 0x000000020300780c */ /* 0x000fe20003f05270 */
[----:B------:R-:W-:Y:S06]  /*5920*/  UGETNEXTWORKID.BROADCAST [UR4], [UR5] ;  /* 0x00000000040073ca */ /* 0x000fec0008000100 */
[----:B------:R-:W-:Y:S02]  /*5930*/  USEL UR4, URZ, 0x1, UP0 ;  /* 0x00000001ff047887 */ /* 0x000fe40008000000 */
[----:B------:R-:W-:-:S04]  /*5940*/  USEL UR6, UR6, URZ, UP0 ;  /* 0x000000ff06067287 */ /* 0x000fc80008000000 */
[----:B------:R-:W-:Y:S02]  /*5950*/  LOP3.LUT R12, R12, UR4, RZ, 0x3c, !PT ;  /* 0x000000040c0c7c12 */ /* 0x000fe4000f8e3cff */
[----:B-1----:R-:W-:-:S04]  /*5960*/  SHF.L.U32 R5, R9, 0x1f, RZ ;  /* 0x0000001f09057819 */ /* 0x002fc800000006ff */
[----:B------:R-:W1:Y:S02]  /*5970*/  SYNCS.PHASECHK.TRANS64.TRYWAIT P1, [R0+URZ+0x4a0], R5 ;  /* 0x0004a005000075a7 */ /* 0x000e6400080211ff */
[----:B-1----:R-:W-:Y:S05]  /*5980*/  @!P1 BRA `(.L_x_119) ;  /* 0x0000005800509947 */ /* 0x002fea0003800000 */
.L_x_331:
[----:B------:R-:W-:Y:S01]  /*5990*/  LEA R4, R11, UR37, 0x4 ;  /* 0x000000250b047c11 */ /* 0x000fe2000f8e20ff */
[----:B-1----:R-:W-:Y:S01]  /*59a0*/  VIADD R0, R0, 0x4b0 ;  /* 0x000004b000007836 */ /* 0x002fe20000000000 */
[----:B------:R-:W-:Y:S01]  /*59b0*/  SEL R3, R3, RZ, P0 ;  /* 0x000000ff03037207 */ /* 0x000fe20000000000 */
[----:B------:R-:W-:-:S03]  /*59c0*/  VIADD R11, R11, 0x1 ;  /* 0x000000010b0b7836 */ /* 0x000fc60000000000 */
[----:B------:R-:W1:Y:S01]  /*59d0*/  LDS.128 R4, [R4+0x530] ;  /* 0x0005300004047984 */ /* 0x000e620000000c00 */
[----:B------:R-:W-:Y:S02]  /*59e0*/  PRMT R0, RZ, 0x654, R0 ;  /* 0x00000654ff007816 */ /* 0x000fe40000000000 */
[C---:B------:R-:W-:Y:S01]  /*59f0*/  ISETP.NE.AND P1, PT, R11.reuse, 0x2, PT ;  /* 0x000000020b00780c */ /* 0x040fe20003f25270 */
[----:B------:R-:W-:Y:S01]  /*5a00*/  @!PT LDS RZ, [RZ] ;  /* 0x00000000fffff984 */ /* 0x000fe20000000800 */
[----:B------:R-:W-:Y:S01]  /*5a10*/  @!PT LDS RZ, [RZ] ;  /* 0x00000000fffff984 */ /* 0x000fe20000000800 */
[----:B------:R-:W-:Y:S01]  /*5a20*/  @!PT LDS RZ, [RZ] ;  /* 0x00000000fffff984 */ /* 0x000fe20000000800 */
[----:B------:R-:W-:Y:S01]  /*5a30*/  @!PT LDS RZ, [RZ] ;  /* 0x00000000fffff984 */ /* 0x000fe20000000800 */
[----:B------:R2:W-:Y:S06]  /*5a40*/  MEMBAR.ALL.CTA ;  /* 0x0000000000007992 */ /* 0x0005ec0000008000 */
[----:B--2---:R-:W2:Y:S01]  /*5a50*/  FENCE.VIEW.ASYNC.S ;  /* 0x00000000000073c6 */ /* 0x004ea20000000000 */
[----:B------:R-:W-:Y:S01]  /*5a60*/  SEL R11, R11, RZ, P1 ;  /* 0x000000ff0b0b7207 */ /* 0x000fe20000800000 */
[----:B--2---:R2:W-:Y:S01]  /*5a70*/  SYNCS.ARRIVE.TRANS64.RED.A1T0 RZ, [R0+URZ], RZ ;  /* 0x000000ff00ff79a7 */ /* 0x0045e200081004ff */
[----:B-1----:R-:W-:-:S02]  /*5a80*/  LOP3.LUT P3, RZ, R6, 0x1, RZ, 0xc0, !PT ;  /* 0x0000000106ff7812 */ /* 0x002fc4000786c0ff */
[----:B------:R-:W-:-:S04]  /*5a90*/  SEL R5, RZ, 0x1, P0 ;  /* 0x00000001ff057807 */ /* 0x000fc80000000000 */
[----:B------:R-:W-:Y:S02]  /*5aa0*/  LOP3.LUT R8, R8, R5, RZ, 0x3c, !PT ;  /* 0x0000000508087212 */ /* 0x000fe400078e3cff */
[----:B--2---:R-:W-:-:S04]  /*5ab0*/  SEL R0, RZ, 0x1, P1 ;  /* 0x00000001ff007807 */ /* 0x004fc80000800000 */
[----:B------:R-:W-:Y:S01]  /*5ac0*/  LOP3.LUT R9, R9, R0, RZ, 0x3c, !PT ;  /* 0x0000000009097212 */ /* 0x000fe200078e3cff */
[----:B------:R-:W-:Y:S06]  /*5ad0*/  @P3 BRA `(.L_x_120) ;  /* 0xfffffffc002c3947 */ /* 0x000fec000383ffff */
[----:B------:R-:W-:Y:S01]  /*5ae0*/  ULEA UR5, UR6, UR37, 0x3 ;  /* 0x0000002506057291 */ /* 0x000fe2000f8e18ff */
[----:B------:R-:W-:-:S08]  /*5af0*/  SHF.L.U32 R3, R12, 0x1f, RZ ;  /* 0x0000001f0c037819 */ /* 0x000fd000000006ff */
[----:B------:R-:W1:Y:S02]  /*5b00*/  SYNCS.PHASECHK.TRANS64 P0, [UR5+0x4b0], R3 ;  /* 0x0004b003ff0075a7 */ /* 0x000e640008001005 */
[----:B-1----:R-:W-:Y:S05]  /*5b10*/  @P0 BRA `(.L_x_121) ;  /* 0x0000000000080947 */ /* 0x002fea0003800000 */
[----:B------:R-:W1:Y:S02]  /*5b20*/  SYNCS.PHASECHK.TRANS64.TRYWAIT P0, [UR5+0x4b0], R3 ;  /* 0x0004b003ff0075a7 */ /* 0x000e640008001105 */
[----:B-1----:R-:W-:Y:S05]  /*5b30*/  @!P0 BRA `(.L_x_122) ;  /* 0x0000005400f88947 */ /* 0x002fea0003800000 */
.L_x_121:
[----:B------:R-:W-:-:S04]  /*5b40*/  UIADD3 UR4, UPT, UPT, UR6, 0x1, URZ ;  /* 0x0000000106047890 */ /* 0x000fc8000fffe0ff */
[----:B------:R-:W-:-:S04]  /*5b50*/  UISETP.NE.AND UP0, UPT, UR4, 0x2, UPT ;  /* 0x000000020400788c */ /* 0x000fc8000bf05270 */
[----:B------:R-:W-:Y:S02]  /*5b60*/  USEL UR7, URZ, 0x1, UP0 ;  /* 0x00000001ff077887 */ /* 0x000fe40008000000 */
[----:B------:R-:W-:-:S04]  /*5b70*/  USEL UR4, UR4, URZ, UP0 ;  /* 0x000000ff04047287 */ /* 0x000fc80008000000 */
[----:B------:R-:W-:Y:S01]  /*5b80*/  ULEA UR4, UR4, UR37, 0x3 ;  /* 0x0000002504047291 */ /* 0x000fe2000f8e18ff */
[----:B-1----:R-:W-:-:S04]  /*5b90*/  LOP3.LUT R3, R12, UR7, RZ, 0x3c, !PT ;  /* 0x000000070c037c12 */ /* 0x002fc8000f8e3cff */
[----:B------:R-:W-:-:S04]  /*5ba0*/  SHF.L.U32 R0, R3, 0x1f, RZ ;  /* 0x0000001f03007819 */ /* 0x000fc800000006ff */
[----:B------:R-:W1:Y:S02]  /*5bb0*/  SYNCS.PHASECHK.TRANS64 P0, [UR4+0x4b0], R0 ;  /* 0x0004b000ff0075a7 */ /* 0x000e640008001004 */
[----:B-1----:R-:W-:Y:S05]  /*5bc0*/  @P0 EXIT ;  /* 0x000000000000094d */ /* 0x002fea0003800000 */
[----:B------:R-:W-:Y:S02]  /*5bd0*/  SHF.L.U32 R3, R3, 0x1f, RZ ;  /* 0x0000001f03037819 */ /* 0x000fe400000006ff */
[----:B------:R-:W-:-:S07]  /*5be0*/  MOV R0, UR4 ;  /* 0x0000000400007c02 */ /* 0x000fce0008000f00 */
.L_x_123:
[----:B-1----:R1:W2:Y:S02]  /*5bf0*/  SYNCS.PHASECHK.TRANS64.TRYWAIT P0, [R0+URZ+0x4b0], R3 ;  /* 0x0004b003000075a7 */ /* 0x0022a400080011ff */
[----:B--2---:R-:W-:Y:S05]  /*5c00*/  @!P0 NANOSLEEP.SYNCS 0x989680 ;  /* 0x009896800000895d */ /* 0x004fea0003900000 */
[----:B------:R-:W2:Y:S02]  /*5c10*/  @!P0 SYNCS.PHASECHK.TRANS64 P0, [R0+URZ+0x4b0], R3 ;  /* 0x0004b003000085a7 */ /* 0x000ea400080010ff */
[----:B--2---:R-:W-:Y:S05]  /*5c20*/  @P0 EXIT ;  /* 0x000000000000094d */ /* 0x004fea0003800000 */
[----:B------:R-:W-:Y:S05]  /*5c30*/  BRA `(.L_x_123) ;  /* 0xfffffffc00ec7947 */ /* 0x000fea000383ffff */
.L_x_116:
[----:B------:R-:W-:Y:S05]  /*5c40*/  BRA.U UP4, `(.L_x_124) ;  /* 0x0000001104847547 */ /* 0x000fea000b800000 */
[----:B------:R-:W-:Y:S01]  /*5c50*/  UMOV UR6, 0x40 ;  /* 0x0000004000067882 */ /* 0x000fe20000000000 */
[----:B------:R-:W-:Y:S01]  /*5c60*/  NOP ;  /* 0x0000000000007918 */ /* 0x000fe20000000000 */
[----:B------:R-:W-:Y:S01]  /*5c70*/  ULEA UR6, UR37, UR6, 0x18 ;  /* 0x0000000625067291 */ /* 0x000fe2000f8ec0ff */
[----:B------:R-:W-:Y:S02]  /*5c80*/  UMOV UR7, 0x400 ;  /* 0x0000040000077882 */ /* 0x000fe40000000000 */
[----:B------:R-:W-:-:S06]  /*5c90*/  ULEA UR37, UR37, UR7, 0x18 ;  /* 0x0000000725257291 */ /* 0x000fcc000f8ec0ff */
[----:B------:R-:W1:Y:S02]  /*5ca0*/  LDS.U8 R2, [UR6+0x1c] ;  /* 0x00001c06ff027984 */ /* 0x000e640008000000 */
[----:B-1----:R-:W-:-:S13]  /*5cb0*/  ISETP.NE.AND P0, PT, R2, RZ, PT ;  /* 0x000000ff0200720c */ /* 0x002fda0003f05270 */
[----:B------:R-:W-:Y:S05]  /*5cc0*/  @P0 BRA `(.L_x_125) ;  /* 0x0000000400080947 */ /* 0x000fea0003800000 */
[----:B------:R-:W-:Y:S02]  /*5cd0*/  UISETP.NE.U32.AND UP0, UPT, UR5, 0x1, UPT ;  /* 0x000000010500788c */ /* 0x000fe4000bf05070 */
[----:B------:R-:W-:-:S07]  /*5ce0*/  UIADD3 UR8, UPT, UPT, UR6, 0x8, URZ ;  /* 0x0000000806087890 */ /* 0x000fce000fffe0ff */
[----:B------:R-:W-:Y:S05]  /*5cf0*/  BRA.U !UP0, `(.L_x_126) ;  /* 0x00000001089c7547 */ /* 0x000fea000b800000 */
[----:B------:R-:W-:Y:S01]  /*5d00*/  ELECT P0, URZ, PT ;  /* 0x0000000000ff782f */ /* 0x000fe20003800000 */
[----:B------:R-:W-:-:S12]  /*5d10*/  BSSY B0, `(.L_x_126) ;  /* 0x0000025000007945 */ /* 0x000fd80003800000 */
[----:B------:R-:W-:Y:S05]  /*5d20*/  @!P0 BRA `(.L_x_127) ;  /* 0x00000000008c8947 */ /* 0x000fea0003800000 */
[----:B------:R-:W-:-:S05]  /*5d30*/  UMOV UR7, 0x10 ;  /* 0x0000001000077882 */ /* 0x000fca0000000000 */
[----:B------:R-:W-:Y:S04]  /*5d40*/  DEPBAR.LE SB1, 0x36 ;  /* 0x00009d800000791a */ /* 0x000fe80000000000 */
[----:B------:R-:W1:Y:S02]  /*5d50*/  UTCATOMSWS.2CTA.FIND_AND_SET.ALIGN UP1, UR7, UR7 ;  /* 0x00000007000775e3 */ /* 0x000e640008220800 */
[----:B-1----:R-:W-:Y:S01]  /*5d60*/  MOV R11, UR7 ;  /* 0x00000007000b7c02 */ /* 0x002fe20008000f00 */
[----:B------:R-:W-:Y:S06]  /*5d70*/  BRA.U UP1, `(.L_x_128) ;  /* 0x0000000101187547 */ /* 0x000fec000b800000 */
.L_x_129:
[----:B------:R-:W-:Y:S05]  /*5d80*/  NANOSLEEP 0x64 ;  /* 0x000000640000795d */ /* 0x000fea0003800000 */
[----:B------:R-:W-:-:S05]  /*5d90*/  UMOV UR7, 0x10 ;  /* 0x0000001000077882 */ /* 0x000fca0000000000 */
[----:B------:R-:W-:Y:S04]  /*5da0*/  DEPBAR.LE SB1, 0x36 ;  /* 0x00009d800000791a */ /* 0x000fe80000000000 */
[----:B------:R-:W1:Y:S02]  /*5db0*/  UTCATOMSWS.2CTA.FIND_AND_SET.ALIGN UP1, UR7, UR7 ;  /* 0x00000007000775e3 */ /* 0x000e640008220800 */
[----:B-1----:R-:W-:Y:S01]  /*5dc0*/  MOV R11, UR7 ;  /* 0x00000007000b7c02 */ /* 0x002fe20008000f00 */
[----:B------:R-:W-:Y:S05]  /*5dd0*/  BRA.U !UP1, `(.L_x_129) ;  /* 0xfffffffd09e87547 */ /* 0x000fea000b83ffff */
.L_x_128:
[----:B------:R-:W1:Y:S01]  /*5de0*/  LDS R5, [UR6+0x10] ;  /* 0x00001006ff057984 */ /* 0x000e620008000800 */
[----:B------:R-:W-:Y:S01]  /*5df0*/  IMAD.U32 R3, RZ, RZ, UR37 ;  /* 0x00000025ff037e24 */ /* 0x000fe2000f8e00ff */
[----:B------:R-:W-:-:S03]  /*5e00*/  MOV R2, UR4 ;  /* 0x0000000400027c02 */ /* 0x000fc60008000f00 */
[----:B------:R-:W-:Y:S01]  /*5e10*/  VIADD R3, R3, 0x550 ;  /* 0x0000055003037836 */ /* 0x000fe20000000000 */
[----:B-1----:R-:W-:-:S04]  /*5e20*/  SHF.L.U32 R5, R5, 0x1f, RZ ;  /* 0x0000001f05057819 */ /* 0x002fc800000006ff */
[----:B------:R-:W1:Y:S02]  /*5e30*/  SYNCS.PHASECHK.TRANS64.TRYWAIT P0, [UR6+0x8], R5 ;  /* 0x00000805ff0075a7 */ /* 0x000e640008001106 */
[----:B-1----:R-:W-:Y:S05]  /*5e40*/  @P0 BRA `(.L_x_130) ;  /* 0x0000000000080947 */ /* 0x002fea0003800000 */
[----:B------:R-:W1:Y:S02]  /*5e50*/  SYNCS.PHASECHK.TRANS64.TRYWAIT P0, [UR6+0x8], R5 ;  /* 0x00000805ff0075a7 */ /* 0x000e640008001106 */
[----:B-1----:R-:W-:Y:S05]  /*5e60*/  @!P0 BRA `(.L_x_131) ;  /* 0x0000005400448947 */ /* 0x002fea0003800000 */
.L_x_130:
[----:B-1----:R-:W-:Y:S01]  /*5e70*/  HFMA2 R4, -RZ, RZ, 0, 5.9604644775390625e-08 ;  /* 0x00000001ff047431 */ /* 0x002fe200000001ff */
[----:B------:R-:W-:Y:S01]  /*5e80*/  UPRMT UR7, UR4, 0x654, UR8 ;  /* 0x0000065404077896 */ /* 0x000fe20008000008 */
[----:B------:R-:W-:Y:S01]  /*5e90*/  IMAD.MOV.U32 R6, RZ, RZ, 0xffff ;  /* 0x0000ffffff067424 */ /* 0x000fe200078e00ff */
[----:B------:R-:W-:Y:S01]  /*5ea0*/  PRMT R2, R2, 0x654, R3 ;  /* 0x0000065402027816 */ /* 0x000fe20000000003 */
[----:B------:R-:W-:Y:S02]  /*5eb0*/  IMAD.MOV.U32 R5, RZ, RZ, 0x4 ;  /* 0x00000004ff057424 */ /* 0x000fe400078e00ff */
[----:B------:R-:W-:Y:S01]  /*5ec0*/  IMAD.SHL.U32 R9, R11, 0x20, RZ ;  /* 0x000000200b097824 */ /* 0x000fe200078e00ff */
[----:B------:R-:W-:Y:S02]  /*5ed0*/  MOV R3, UR7 ;  /* 0x0000000700037c02 */ /* 0x000fe40008000f00 */
[-C--:B------:R-:W-:Y:S01]  /*5ee0*/  SHF.L.U32 R7, R6, R11.reuse, RZ ;  /* 0x0000000b06077219 */ /* 0x080fe200000006ff */
[----:B------:R1:W-:Y:S01]  /*5ef0*/  SYNCS.ARRIVE.TRANS64.RED RZ, [UR7], R5 ;  /* 0x00000005ffff79a7 */ /* 0x0003e20008000407 */
[----:B------:R-:W-:Y:S01]  /*5f00*/  SHF.L.U32 R6, R4, R11, RZ ;  /* 0x0000000b04067219 */ /* 0x000fe200000006ff */
[----:B------:R1:W-:Y:S04]  /*5f10*/  STS [UR37+0x550], R9 ;  /* 0x00055009ff007988 */ /* 0x0003e80008000825 */
[----:B------:R1:W-:Y:S04]  /*5f20*/  STAS [R2.64], R11 ;  /* 0x0000000b02007dbd */ /* 0x0003e8000c0008ff */
[----:B------:R1:W-:Y:S04]  /*5f30*/  ATOMS.OR RZ, [UR6+0x14], R7 ;  /* 0x00001407ffff798c */ /* 0x0003e8000b000006 */
[----:B------:R1:W-:Y:S04]  /*5f40*/  ATOMS.OR RZ, [UR6+0x18], R6 ;  /* 0x00001806ffff798c */ /* 0x0003e8000b000006 */
[----:B------:R1:W-:Y:S02]  /*5f50*/  ATOMS.XOR RZ, [UR6+0x10], R4 ;  /* 0x00001004ffff798c */ /* 0x0003e4000b800006 */
.L_x_127:
[----:B------:R-:W-:Y:S05]  /*5f60*/  BSYNC B0 ;  /* 0x0000000000007941 */ /* 0x000fea0003800000 */
.L_x_126:
[----:B------:R-:W-:Y:S05]  /*5f70*/  BRA.U UP0, `(.L_x_132) ;  /* 0x00000001006c7547 */ /* 0x000fea000b800000 */
[----:B------:R-:W-:-:S03]  /*5f80*/  UMOV UR7, 0xffffffff ;  /* 0xffffffff00077882 */ /* 0x000fc60000000000 */
[----:B------:R-:W-:Y:S05]  /*5f90*/  BRA.DIV UR7, `(.L_x_133) ;  /* 0x0000005607107947 */ /* 0x000fea000b800000 */
[----:B------:R-:W-:-:S13]  /*5fa0*/  ELECT P6, URZ, PT ;  /* 0x0000000000ff782f */ /* 0x000fda00038c0000 */
.L_x_335:
[----:B------:R-:W-:Y:S05]  /*5fb0*/  @!P6 BRA `(.L_x_132) ;  /* 0x00000000005ce947 */ /* 0x000fea0003800000 */
[----:B-1----:R-:W1:Y:S02]  /*5fc0*/  LDS R3, [UR6+0x10] ;  /* 0x00001006ff037984 */ /* 0x002e640008000800 */
[----:B-1----:R-:W-:-:S04]  /*5fd0*/  SHF.L.U32 R3, R3, 0x1f, RZ ;  /* 0x0000001f03037819 */ /* 0x002fc800000006ff */
[----:B------:R-:W1:Y:S02]  /*5fe0*/  SYNCS.PHASECHK.TRANS64.TRYWAIT P0, [UR6+0x8], R3 ;  /* 0x00000803ff0075a7 */ /* 0x000e640008001106 */
[----:B-1----:R-:W-:Y:S05]  /*5ff0*/  @P0 BRA `(.L_x_134) ;  /* 0x0000000000080947 */ /* 0x002fea0003800000 */
[----:B------:R-:W1:Y:S02]  /*6000*/  SYNCS.PHASECHK.TRANS64.TRYWAIT P0, [UR6+0x8], R3 ;  /* 0x00000803ff0075a7 */ /* 0x000e640008001106 */
[----:B-1----:R-:W-:Y:S05]  /*6010*/  @!P0 BRA `(.L_x_135) ;  /* 0x0000005400108947 */ /* 0x002fea0003800000 */
.L_x_134:
[----:B------:R-:W2:Y:S01]  /*6020*/  LDS R5, [UR37+0x550] ;  /* 0x00055025ff057984 */ /* 0x000ea20008000800 */
[----:B-1----:R-:W-:Y:S02]  /*6030*/  HFMA2 R2, -RZ, RZ, 0, 5.9604644775390625e-08 ;  /* 0x00000001ff027431 */ /* 0x002fe400000001ff */
[----:B------:R-:W-:Y:S01]  /*6040*/  IMAD.MOV.U32 R3, RZ, RZ, 0xffff ;  /* 0x0000ffffff037424 */ /* 0x000fe200078e00ff */
[----:B------:R-:W-:Y:S01]  /*6050*/  UPRMT UR7, UR4, 0x654, UR8 ;  /* 0x0000065404077896 */ /* 0x000fe20008000008 */
[----:B--2---:R-:W-:-:S03]  /*6060*/  IMAD.SHL.U32 R4, R5, 0x20, RZ ;  /* 0x0000002005047824 */ /* 0x004fc600078e00ff */
[-C--:B------:R-:W-:Y:S02]  /*6070*/  SHF.L.U32 R3, R3, R5.reuse, RZ ;  /* 0x0000000503037219 */ /* 0x080fe400000006ff */
[----:B------:R-:W-:Y:S01]  /*6080*/  SHF.L.U32 R5, R2, R5, RZ ;  /* 0x0000000502057219 */ /* 0x000fe200000006ff */
[----:B------:R2:W-:Y:S04]  /*6090*/  STS [UR37+0x550], R4 ;  /* 0x00055004ff007988 */ /* 0x0005e80008000825 */
[----:B------:R2:W-:Y:S04]  /*60a0*/  ATOMS.OR RZ, [UR6+0x14], R3 ;  /* 0x00001403ffff798c */ /* 0x0005e8000b000006 */
[----:B------:R2:W-:Y:S01]  /*60b0*/  ATOMS.OR RZ, [UR6+0x18], R5 ;  /* 0x00001805ffff798c */ /* 0x0005e2000b000006 */
[----:B------:R-:W-:Y:S03]  /*60c0*/  SYNCS.ARRIVE.TRANS64.RED.A1T0 RZ, [UR7], RZ ;  /* 0x000000ffffff79a7 */ /* 0x000fe60008100407 */
[----:B------:R2:W-:Y:S01]  /*60d0*/  ATOMS.XOR RZ, [UR6+0x10], R2 ;  /* 0x00001002ffff798c */ /* 0x0005e2000b800006 */
[----:B------:R-:W-:Y:S05]  /*60e0*/  BRA `(.L_x_132) ;  /* 0x0000000000107947 */ /* 0x000fea0003800000 */
.L_x_125:
[----:B------:R-:W-:-:S05]  /*60f0*/  MOV R2, 0xffffffff ;  /* 0xffffffff00027802 */ /* 0x000fca0000000f00 */
[----:B------:R1:W-:Y:S02]  /*6100*/  STS [UR37+0x550], R2 ;  /* 0x00055002ff007988 */ /* 0x0003e40008000825 */
[----:B-1----:R-:W-:Y:S02]  /*6110*/  MOV R2, 0x6130 ;  /* 0x0000613000027802 */ /* 0x002fe40000000f00 */
[----:B-----5:R-:W-:Y:S05]  /*6120*/  CALL.REL.NOINC `($__internal_1_$__cuda_sm10x_tcgen05_guardrail_trap_phase_invalid_during_alloc) ;  /* 0x0000005800187944 */ /* 0x020fea0003c00000 */
.L_x_132:
[----:B------:R-:W-:Y:S05]  /*6130*/  WARPSYNC.ALL ;  /* 0x0000000000007948 */ /* 0x000fea0003800000 */
[----:B------:R-:W3:Y:S01]  /*6140*/  S2UR UR8, SR_CgaCtaId ;  /* 0x00000000000879c3 */ /* 0x000ee20000008800 */
[----:B------:R-:W-:Y:S01]  /*6150*/  UMOV UR6, 0x400 ;  /* 0x0000040000067882 */ /* 0x000fe20000000000 */
[----:B------:R-:W-:-:S06]  /*6160*/  NOP ;  /* 0x0000000000007918 */ /* 0x000fcc0000000000 */
[----:B------:R-:W-:Y:S06]  /*6170*/  BAR.ARV 0x6, 0xa0 ;  /* 0x0182800000007b1d */ /* 0x000fec0000002000 */
[----:B------:R-:W-:Y:S01]  /*6180*/  LOP3.LUT R0, R0, 0xffff, RZ, 0xc0, !PT ;  /* 0x0000ffff00007812 */ /* 0x000fe200078ec0ff */
[----:B-1----:R-:W-:Y:S01]  /*6190*/  IMAD.MOV.U32 R9, RZ, RZ, 0x1 ;  /* 0x00000001ff097424 */ /* 0x002fe200078e00ff */
[----:B------:R-:W-:Y:S01]  /*61a0*/  LOP3.LUT R8, R8, 0xffff, RZ, 0xc0, !PT ;  /* 0x0000ffff08087812 */ /* 0x000fe200078ec0ff */
[----:B------:R-:W-:Y:S01]  /*61b0*/  UMOV UR22, URZ ;  /* 0x000000ff00167c82 */ /* 0x000fe20008000000 */
[----:B------:R-:W-:Y:S01]  /*61c0*/  R2UR UR12, R0 ;  /* 0x00000000000c72ca */ /* 0x000fe200000e0000 */
[----:B------:R-:W-:Y:S01]  /*61d0*/  UMOV UR21, URZ ;  /* 0x000000ff00157c82 */ /* 0x000fe20008000000 */
[----:B------:R-:W-:Y:S01]  /*61e0*/  R2UR UR13, R8 ;  /* 0x00000000080d72ca */ /* 0x000fe200000e0000 */
[----:B------:R-:W-:Y:S01]  /*61f0*/  IMAD.MOV.U32 R8, RZ, RZ, RZ ;  /* 0x000000ffff087224 */ /* 0x000fe200078e00ff */
[----:B------:R-:W-:-:S02]  /*6200*/  UISETP.NE.AND UP2, UPT, UR5, URZ, UPT ;  /* 0x000000ff0500728c */ /* 0x000fc4000bf45270 */
[----:B---3--:R-:W-:Y:S01]  /*6210*/  ULEA UR8, UR8, UR6, 0x18 ;  /* 0x0000000608087291 */ /* 0x008fe2000f8ec0ff */
[----:B------:R-:W1:Y:S03]  /*6220*/  LDCU UR6, c[0x0][0x38c] ;  /* 0x00007180ff0677ac */ /* 0x000e660008000800 */
[----:B------:R-:W-:Y:S02]  /*6230*/  UIADD3 UR14, UPT, UPT, UR8, 0x2800, URZ ;  /* 0x00002800080e7890 */ /* 0x000fe4000fffe0ff */
[----:B------:R-:W-:-:S03]  /*6240*/  UIADD3 UR15, UPT, UPT, UR8, 0x26800, URZ ;  /* 0x00026800080f7890 */ /* 0x000fc6000fffe0ff */
[----:B--2---:R-:W2:Y:S01]  /*6250*/  LDS R2, [UR8+0x550] ;  /* 0x00055008ff027984 */ /* 0x004ea20008000800 */
[----:B------:R-:W-:Y:S02]  /*6260*/  USHF.R.U32.HI UR14, URZ, 0x4, UR14 ;  /* 0x00000004ff0e7899 */ /* 0x000fe4000801160e */
[----:B------:R-:W-:Y:S02]  /*6270*/  USHF.R.U32.HI UR15, URZ, 0x4, UR15 ;  /* 0x00000004ff0f7899 */ /* 0x000fe4000801160f */
[----:B------:R-:W-:Y:S02]  /*6280*/  ULOP3.LUT UR14, UR14, 0x3fff, URZ, 0xc0, !UPT ;  /* 0x00003fff0e0e7892 */ /* 0x000fe4000f8ec0ff */
[----:B------:R-:W-:Y:S02]  /*6290*/  ULOP3.LUT UR15, UR15, 0x3fff, URZ, 0xc0, !UPT ;  /* 0x00003fff0f0f7892 */ /* 0x000fe4000f8ec0ff */
[----:B------:R-:W-:Y:S02]  /*62a0*/  ULOP3.LUT UR14, UR14, 0x10000, URZ, 0xfc, !UPT ;  /* 0x000100000e0e7892 */ /* 0x000fe4000f8efcff */
[----:B-1----:R-:W-:-:S02]  /*62b0*/  UIADD3 UR6, UPT, UPT, UR6, 0x1f, URZ ;  /* 0x0000001f06067890 */ /* 0x002fc4000fffe0ff */
[----:B------:R-:W-:Y:S02]  /*62c0*/  ULOP3.LUT UR15, UR15, 0x10000, URZ, 0xfc, !UPT ;  /* 0x000100000f0f7892 */ /* 0x000fe4000f8efcff */
[----:B------:R-:W-:Y:S01]  /*62d0*/  USHF.R.S32.HI UR7, URZ, 0x1f, UR6 ;  /* 0x0000001fff077899 */ /* 0x000fe20008011406 */
[----:B------:R-:W-:Y:S01]  /*62e0*/  UMOV UR20, URZ ;  /* 0x000000ff00147c82 */ /* 0x000fe20008000000 */
[----:B------:R-:W-:Y:S02]  /*62f0*/  UMOV UR26, 0x0 ;  /* 0x00000000001a7882 */ /* 0x000fe40000000000 */
[----:B------:R-:W-:Y:S01]  /*6300*/  ULEA.HI UR7, UR7, UR6, URZ, 0x5 ;  /* 0x0000000607077291 */ /* 0x000fe2000f8f28ff */
[----:B------:R-:W-:-:S03]  /*6310*/  UMOV UR27, 0x8100010 ;  /* 0x08100010001b7882 */ /* 0x000fc60000000000 */
[----:B------:R-:W-:-:S04]  /*6320*/  USHF.R.S32.HI UR7, URZ, 0x5, UR7 ;  /* 0x00000005ff077899 */ /* 0x000fc80008011407 */
[----:B------:R-:W-:-:S04]  /*6330*/  UISETP.LT.AND UP0, UPT, UR7, 0x1, UPT ;  /* 0x000000010700788c */ /* 0x000fc8000bf01270 */
[----:B------:R-:W-:Y:S01]  /*6340*/  USEL UR23, UR7, 0x1, !UP0 ;  /* 0x0000000107177887 */ /* 0x000fe2000c000000 */
[----:B--2---:R-:W-:Y:S02]  /*6350*/  R2UR UR24, R2 ;  /* 0x00000000021872ca */ /* 0x004fe400000e0000 */
[----:B------:R-:W-:-:S13]  /*6360*/  CS2R R2, SRZ ;  /* 0x0000000000027805 */ /* 0x000fda000001ff00 */
.L_x_143:
[C---:B------:R-:W-:Y:S02]  /*6370*/  LEA R0, R8.reuse, UR8, 0x3 ;  /* 0x0000000808007c11 */ /* 0x040fe4000f8e18ff */
[----:B------:R-:W-:Y:S02]  /*6380*/  SHF.L.U32 R5, R3, 0x1f, RZ ;  /* 0x0000001f03057819 */ /* 0x000fe400000006ff */
[----:B------:R-:W-:Y:S02]  /*6390*/  LEA R4, R8, UR8, 0x4 ;  /* 0x0000000808047c11 */ /* 0x000fe4000f8e20ff */
[----:B------:R-:W1:Y:S02]  /*63a0*/  SYNCS.PHASECHK.TRANS64.TRYWAIT P0, [R0+URZ+0x4a0], R5 ;  /* 0x0004a005000075a7 */ /* 0x000e6400080011ff */
[----:B-1-34-:R-:W-:Y:S05]  /*63b0*/  @!P0 BRA `(.L_x_136) ;  /* 0x0000005000408947 */ /* 0x01afea0003800000 */
.L_x_336:
[----:B-1----:R-:W1:Y:S01]  /*63c0*/  LDS.128 R4, [R4+0x530] ;  /* 0x0005300004047984 */ /* 0x002e620000000c00 */
[----:B------:R-:W-:Y:S02]  /*63d0*/  VIADD R0, R0, 0x4b0 ;  /* 0x000004b000007836 */ /* 0x000fe40000000000 */
[----:B------:R-:W-:Y:S01]  /*63e0*/  VIADD R8, R8, 0x1 ;  /* 0x0000000108087836 */ /* 0x000fe20000000000 */
[----:B------:R-:W-:Y:S01]  /*63f0*/  @!PT LDS RZ, [RZ] ;  /* 0x00000000fffff984 */ /* 0x000fe20000000800 */
[----:B------:R-:W-:Y:S01]  /*6400*/  @!PT LDS RZ, [RZ] ;  /* 0x00000000fffff984 */ /* 0x000fe20000000800 */
[----:B------:R-:W-:Y:S01]  /*6410*/  @!PT LDS RZ, [RZ] ;  /* 0x00000000fffff984 */ /* 0x000fe20000000800 */
[----:B------:R-:W-:Y:S01]  /*6420*/  @!PT LDS RZ, [RZ] ;  /* 0x00000000fffff984 */ /* 0x000fe20000000800 */
[----:B------:R2:W-:Y:S06]  /*6430*/  MEMBAR.ALL.CTA ;  /* 0x0000000000007992 */ /* 0x0005ec0000008000 */
[----:B--2---:R-:W2:Y:S01]  /*6440*/  FENCE.VIEW.ASYNC.S ;  /* 0x00000000000073c6 */ /* 0x004ea20000000000 */
[----:B------:R-:W-:-:S04]  /*6450*/  PRMT R0, RZ, 0x654, R0 ;  /* 0x00000654ff007816 */ /* 0x000fc80000000000 */
[----:B--2---:R2:W-:Y:S01]  /*6460*/  SYNCS.ARRIVE.TRANS64.RED.A1T0 RZ, [R0+URZ], RZ ;  /* 0x000000ff00ff79a7 */ /* 0x0045e200081004ff */
[----:B-1----:R-:W-:Y:S01]  /*6470*/  LOP3.LUT P1, RZ, R6, 0x1, RZ, 0xc0, !PT ;  /* 0x0000000106ff7812 */ /* 0x002fe2000782c0ff */
[----:B--2---:R-:W-:-:S12]  /*6480*/  BRA.U UP2, `(.L_x_137) ;  /* 0x0000000102cc7547 */ /* 0x004fd8000b800000 */
[----:B------:R-:W1:Y:S01]  /*6490*/  LDCU UR6, c[0x0][0x38c] ;  /* 0x00007180ff0677ac */ /* 0x000e620008000800 */
[----:B------:R-:W-:Y:S02]  /*64a0*/  PLOP3.LUT P2, PT, PT, PT, PT, 0x80, 0x8 ;  /* 0x000000000008781c */ /* 0x000fe40003f4f070 */
[----:B------:R-:W-:Y:S01]  /*64b0*/  SHF.L.U32 R5, R9, 0x1f, RZ ;  /* 0x0000001f09057819 */ /* 0x000fe200000006ff */
[----:B------:R-:W-:Y:S02]  /*64c0*/  ULEA UR11, UR22, UR8, 0x3 ;  /* 0x00000008160b7291 */ /* 0x000fe4000f8e18ff */
[----:B-1----:R-:W-:-:S06]  /*64d0*/  UISETP.GE.AND UP0, UPT, UR6, 0x1, UPT ;  /* 0x000000010600788c */ /* 0x002fcc000bf06270 */
[----:B------:R-:W-:-:S05]  /*64e0*/  PLOP3.LUT P0, PT, PT, PT, UP0, 0x80, 0x8 ;  /* 0x000000000008781c */ /* 0x000fca0003f0f008 */
[----:B------:R-:W-:-:S08]  /*64f0*/  @UP0 ULEA UR6, UR21, UR8, 0x3 ;  /* 0x0000000815060291 */ /* 0x000fd0000f8e18ff */
[----:B------:R-:W-:-:S04]  /*6500*/  @P0 SHF.L.U32 R0, R2, 0x1f, RZ ;  /* 0x0000001f02000819 */ /* 0x000fc800000006ff */
[----:B------:R1:W2:Y:S01]  /*6510*/  @P0 SYNCS.PHASECHK.TRANS64.TRYWAIT P2, [UR6], R0 ;  /* 0x00000000ff0005a7 */ /* 0x0002a20008041106 */
[----:B------:R-:W3:Y:S02]  /*6520*/  SYNCS.PHASECHK.TRANS64.TRYWAIT P0, [UR11+0x4e0], R5 ;  /* 0x0004e005ff0075a7 */ /* 0x000ee4000800110b */
[----:B-123--:R-:W-:Y:S05]  /*6530*/  @!P0 BRA `(.L_x_138) ;  /* 0x0000004c00f48947 */ /* 0x00efea0003800000 */
.L_x_338:
[----:B------:R-:W-:Y:S01]  /*6540*/  UMOV UR19, UR20 ;  /* 0x0000001400137c82 */ /* 0x000fe20008000000 */
[----:B------:R-:W-:Y:S05]  /*6550*/  BRA.U !UP0, `(.L_x_139) ;  /* 0x0000000108887547 */ /* 0x000fea000b800000 */
[----:B------:R-:W-:Y:S02]  /*6560*/  UIADD3 UR19, UPT, UPT, UR23, UR20, URZ ;  /* 0x0000001417137290 */ /* 0x000fe4000fffe0ff */
[----:B------:R-:W-:Y:S02]  /*6570*/  ULEA UR10, UR22, UR24, 0x5 ;  /* 0x00000018160a7291 */ /* 0x000fe4000f8e28ff */
[----:B------:R-:W-:Y:S01]  /*6580*/  UPLOP3.LUT UP3, UPT, UPT, UPT, UPT, 0x40, 0x4 ;  /* 0x000000000004789c */ /* 0x000fe20003f6e870 */
[----:B------:R-:W-:Y:S01]  /*6590*/  UMOV UR18, UR7 ;  /* 0x0000000700127c82 */ /* 0x000fe20008000000 */
[----:B------:R-:W-:-:S09]  /*65a0*/  UMOV UR17, UR21 ;  /* 0x0000001500117c82 */ /* 0x000fd20008000000 */
.L_x_142:
[----:B--2---:R-:W-:Y:S01]  /*65b0*/  ULEA UR9, UR17, UR8, 0x3 ;  /* 0x0000000811097291 */ /* 0x004fe2000f8e18ff */
[----:B---3--:R-:W-:Y:S11]  /*65c0*/  @P2 BRA `(.L_x_140) ;  /* 0x00000000000c2947 */ /* 0x008ff60003800000 */
[----:B-1----:R-:W-:Y:S04]  /*65d0*/  SHF.L.U32 R5, R2, 0x1f, RZ ;  /* 0x0000001f02057819 */ /* 0x002fe800000006ff */
[----:B------:R-:W1:Y:S02]  /*65e0*/  SYNCS.PHASECHK.TRANS64.TRYWAIT P0, [UR9], R5 ;  /* 0x00000005ff0075a7 */ /* 0x000e640008001109 */
[----:B-1----:R-:W-:Y:S05]  /*65f0*/  @!P0 BRA `(.L_x_141) ;  /* 0x0000004c00dc8947 */ /* 0x002fea0003800000 */
.L_x_140:
[----:B------:R-:W-:Y:S01]  /*6600*/  UISETP.NE.AND UP0, UPT, UR18, 0x1, UPT ;  /* 0x000000011200788c */ /* 0x000fe2000bf05270 */
[----:B------:R-:W-:Y:S01]  /*6610*/  PLOP3.LUT P2, PT, PT, PT, PT, 0x80, 0x8 ;  /* 0x000000000008781c */ /* 0x000fe20003f4f070 */
[----:B------:R-:W-:Y:S02]  /*6620*/  UIADD3 UR21, UPT, UPT, UR17, 0x1, URZ ;  /* 0x0000000111157890 */ /* 0x000fe4000fffe0ff */
[----:B------:R-:W-:Y:S02]  /*6630*/  ULEA UR28, UR17, UR15, 0x6 ;  /* 0x0000000f111c7291 */ /* 0x000fe4000f8e30ff */
[----:B------:R-:W-:Y:S01]  /*6640*/  UISETP.NE.AND UP1, UPT, UR21, 0x48, UPT ;  /* 0x000000481500788c */ /* 0x000fe2000bf25270 */
[----:B------:R-:W-:Y:S01]  /*6650*/  PLOP3.LUT P0, PT, PT, PT, UP0, 0x80, 0x8 ;  /* 0x000000000008781c */ /* 0x000fe20003f0f008 */
[----:B------:R-:W-:Y:S02]  /*6660*/  ULEA UR30, UR17, UR14, 0x7 ;  /* 0x0000000e111e7291 */ /* 0x000fe4000f8e38ff */
[----:B------:R-:W-:Y:S02]  /*6670*/  USEL UR16, URZ, 0x1, UP1 ;  /* 0x00000001ff107887 */ /* 0x000fe40008800000 */
[----:B------:R-:W-:Y:S02]  /*6680*/  USEL UR21, UR21, URZ, UP1 ;  /* 0x000000ff15157287 */ /* 0x000fe40008800000 */
[----:B------:R-:W-:Y:S02]  /*6690*/  UIADD3 UR9, UPT, UPT, UR9, 0x240, URZ ;  /* 0x0000024009097890 */ /* 0x000fe4000fffe0ff */
[----:B------:R-:W-:Y:S01]  /*66a0*/  @UP0 ULEA UR6, UR21, UR8, 0x3 ;  /* 0x0000000815060291 */ /* 0x000fe2000f8e18ff */
[----:B------:R-:W-:Y:S01]  /*66b0*/  LOP3.LUT R2, R2, UR16, RZ, 0x3c, !PT ;  /* 0x0000001002027c12 */ /* 0x000fe2000f8e3cff */
[----:B------:R-:W-:Y:S01]  /*66c0*/  UMOV UR29, 0xc0004010 ;  /* 0xc0004010001d7882 */ /* 0x000fe20000000000 */
[----:B------:R-:W-:Y:S01]  /*66d0*/  UMOV UR31, 0xc0004010 ;  /* 0xc0004010001f7882 */ /* 0x000fe20000000000 */
[----:B------:R-:W-:Y:S01]  /*66e0*/  UIADD3 UR20, UPT, UPT, UR20, 0x1, URZ ;  /* 0x0000000114147890 */ /* 0x000fe2000fffe0ff */
[----:B-1----:R-:W-:Y:S01]  /*66f0*/  @P0 SHF.L.U32 R0, R2, 0x1f, RZ ;  /* 0x0000001f02000819 */ /* 0x002fe200000006ff */
[----:B------:R-:W-:Y:S02]  /*6700*/  UIADD3 UR18, UPT, UPT, UR18, -0x1, URZ ;  /* 0xffffffff12127890 */ /* 0x000fe4000fffe0ff */
[----:B------:R-:W-:Y:S01]  /*6710*/  UISETP.NE.AND UP0, UPT, UR20, UR19, UPT ;  /* 0x000000131400728c */ /* 0x000fe2000bf05270 */
[----:B------:R2:W3:Y:S01]  /*6720*/  @P0 SYNCS.PHASECHK.TRANS64.TRYWAIT P2, [UR6], R0 ;  /* 0x00000000ff0005a7 */ /* 0x0004e20008041106 */
[----:B------:R2:W-:Y:S01]  /*6730*/  UTCQMMA.2CTA gdesc[UR30], gdesc[UR28], tmem[UR10], tmem[UR26], idesc[UR27], UP3 ;  /* 0x00ff1a1c1e0075ea */ /* 0x0005e20009a0030a */
[----:B------:R-:W-:Y:S01]  /*6740*/  UPLOP3.LUT UP3, UPT, UPT, UPT, UPT, 0x80, 0x8 ;  /* 0x000000000008789c */ /* 0x000fe20003f6f070 */
[----:B------:R2:W-:Y:S01]  /*6750*/  UTCBAR.2CTA.MULTICAST [UR9], URZ, UR13 ;  /* 0x000000ff090073e9 */ /* 0x0005e2000820080d */
[----:B------:R-:W-:Y:S04]  /*6760*/  UMOV UR17, UR21 ;  /* 0x0000001500117c82 */ /* 0x000fe80008000000 */
[----:B------:R-:W-:Y:S05]  /*6770*/  BRA.U UP0, `(.L_x_142) ;  /* 0xfffffffd008c7547 */ /* 0x000fea000b83ffff */
.L_x_139:
[----:B------:R-:W-:Y:S01]  /*6780*/  UIADD3 UR11, UPT, UPT, UR11, 0x4c0, URZ ;  /* 0x000004c00b0b7890 */ /* 0x000fe2000fffe0ff */
[----:B------:R-:W-:-:S08]  /*6790*/  UMOV UR20, UR19 ;  /* 0x0000001300147c82 */ /* 0x000fd00008000000 */
[----:B------:R4:W-:Y:S01]  /*67a0*/  UTCBAR.2CTA.MULTICAST [UR11], URZ, UR12 ;  /* 0x000000ff0b0073e9 */ /* 0x0009e2000820080c */
[----:B------:R-:W-:Y:S02]  /*67b0*/  NOP ;  /* 0x0000000000007918 */ /* 0x000fe40000000000 */
.L_x_137:
[----:B------:R-:W-:Y:S01]  /*67c0*/  UIADD3 UR22, UPT, UPT, UR22, 0x1, URZ ;  /* 0x0000000116167890 */ /* 0x000fe2000fffe0ff */
[----:B------:R-:W-:-:S03]  /*67d0*/  ISETP.NE.AND P0, PT, R8, 0x2, PT ;  /* 0x000000020800780c */ /* 0x000fc60003f05270 */
[----:B------:R-:W-:Y:S01]  /*67e0*/  UISETP.NE.AND UP0, UPT, UR22, 0x4, UPT ;  /* 0x000000041600788c */ /* 0x000fe2000bf05270 */
[----:B-12---:R-:W-:Y:S02]  /*67f0*/  SEL R0, RZ, 0x1, P0 ;  /* 0x00000001ff007807 */ /* 0x006fe40000000000 */
[----:B------:R-:W-:Y:S01]  /*6800*/  SEL R8, R8, RZ, P0 ;  /* 0x000000ff08087207 */ /* 0x000fe20000000000 */
[----:B------:R-:W-:Y:S01]  /*6810*/  USEL UR6, URZ, 0x1, UP0 ;  /* 0x00000001ff067887 */ /* 0x000fe20008000000 */
[----:B------:R-:W-:Y:S01]  /*6820*/  LOP3.LUT R3, R3, R0, RZ, 0x3c, !PT ;  /* 0x0000000003037212 */ /* 0x000fe200078e3cff */
[----:B------:R-:W-:-:S04]  /*6830*/  USEL UR22, UR22, URZ, UP0 ;  /* 0x000000ff16167287 */ /* 0x000fc80008000000 */
[----:B------:R-:W-:Y:S01]  /*6840*/  LOP3.LUT R9, R9, UR6, RZ, 0x3c, !PT ;  /* 0x0000000609097c12 */ /* 0x000fe2000f8e3cff */
[----:B------:R-:W-:Y:S07]  /*6850*/  @P1 BRA `(.L_x_143) ;  /* 0xfffffff800c41947 */ /* 0x000fee000383ffff */
[----:B------:R-:W1:Y:S01]  /*6860*/  S2UR UR6, SR_CgaCtaId ;  /* 0x00000000000679c3 */ /* 0x000e620000008800 */
[----:B------:R-:W-:Y:S01]  /*6870*/  ELECT P0, URZ, PT ;  /* 0x0000000000ff782f */ /* 0x000fe20003800000 */
[----:B------:R-:W-:Y:S01]  /*6880*/  HFMA2 R0, -RZ, RZ, 0, 5.9604644775390625e-08 ;  /* 0x00000001ff007431 */ /* 0x000fe200000001ff */
[----:B------:R-:W-:-:S05]  /*6890*/  UMOV UR7, 0x40 ;  /* 0x0000004000077882 */ /* 0x000fca0000000000 */
[----:B------:R-:W-:Y:S01]  /*68a0*/  UVIRTCOUNT.DEALLOC.SMPOOL 0x80 ;  /* 0x000000800000784c */ /* 0x000fe20000000000 */
[----:B------:R-:W-:Y:S02]  /*68b0*/  UISETP.NE.AND UP0, UPT, UR5, URZ, UPT ;  /* 0x000000ff0500728c */ /* 0x000fe4000bf05270 */
[----:B-1----:R-:W-:-:S09]  /*68c0*/  ULEA UR6, UR6, UR7, 0x18 ;  /* 0x0000000706067291 */ /* 0x002fd2000f8ec0ff */
[----:B------:R1:W-:Y:S01]  /*68d0*/  @P0 STS.U8 [UR6+0x1c], R0 ;  /* 0x00001c00ff000988 */ /* 0x0003e20008000006 */
[----:B------:R-:W-:Y:S05]  /*68e0*/  BRA.U UP0, `(.L_x_144) ;  /* 0x0000000100a07547 */ /* 0x000fea000b800000 */
[----:B------:R-:W-:Y:S01]  /*68f0*/  UIADD3 UR5, UPT, UPT, UR8, 0x4e0, URZ ;  /* 0x000004e008057890 */ /* 0x000fe2000fffe0ff */
[----:B------:R-:W-:-:S03]  /*6900*/  SHF.L.U32 R3, R9, 0x1f, RZ ;  /* 0x0000001f09037819 */ /* 0x000fc600000006ff */
[----:B------:R-:W-:-:S09]  /*6910*/  ULEA UR7, UR22, UR5, 0x3 ;  /* 0x0000000516077291 */ /* 0x000fd2000f8e18ff */
[----:B------:R-:W2:Y:S02]  /*6920*/  SYNCS.PHASECHK.TRANS64.TRYWAIT P0, [UR7], R3 ;  /* 0x00000003ff0075a7 */ /* 0x000ea40008001107 */
[----:B--2---:R-:W-:Y:S05]  /*6930*/  @!P0 BRA `(.L_x_145) ;  /* 0x0000004c00248947 */ /* 0x004fea0003800000 */
.L_x_341:
        /* <DEDUP_REMOVED lines=9> */
.L_x_343:
        /* <DEDUP_REMOVED lines=9> */
.L_x_345:
[----:B------:R-:W-:-:S04]  /*6a60*/  UIADD3 UR9, UPT, UPT, UR9, 0x1, URZ ;  /* 0x0000000109097890 */ /* 0x000fc8000fffe0ff */
[----:B------:R-:W-:-:S04]  /*6a70*/  UISETP.NE.AND UP1, UPT, UR9, 0x4, UPT ;  /* 0x000000040900788c */ /* 0x000fc8000bf25270 */
[----:B------:R-:W-:Y:S02]  /*6a80*/  USEL UR7, URZ, 0x1, UP1 ;  /* 0x00000001ff077887 */ /* 0x000fe40008800000 */
[----:B------:R-:W-:-:S04]  /*6a90*/  USEL UR9, UR9, URZ, UP1 ;  /* 0x000000ff09097287 */ /* 0x000fc80008800000 */
[----:B------:R-:W-:Y:S01]  /*6aa0*/  ULEA UR9, UR9, UR5, 0x3 ;  /* 0x0000000509097291 */ /* 0x000fe2000f8e18ff */
[----:B-1----:R-:W-:-:S04]  /*6ab0*/  LOP3.LUT R3, R2, UR7, RZ, 0x3c, !PT ;  /* 0x0000000702037c12 */ /* 0x002fc8000f8e3cff */
[----:B------:R-:W-:Y:S01]  /*6ac0*/  SHF.L.U32 R3, R3, 0x1f, RZ ;  /* 0x0000001f03037819 */ /* 0x000fe200000006ff */
[----:B------:R-:W-:-:S04]  /*6ad0*/  IMAD.U32 R0, RZ, RZ, UR9 ;  /* 0x00000009ff007e24 */ /* 0x000fc8000f8e00ff */
[----:B------:R1:W2:Y:S03]  /*6ae0*/  SYNCS.PHASECHK.TRANS64.TRYWAIT P0, [R0+URZ], R3 ;  /* 0x00000003000075a7 */ /* 0x0002a600080011ff */
[----:B--2---:R-:W-:Y:S05]  /*6af0*/  @!P0 NANOSLEEP.SYNCS 0x989680 ;  /* 0x009896800000895d */ /* 0x004fea0003900000 */
[----:B------:R-:W2:Y:S02]  /*6b00*/  @!P0 SYNCS.PHASECHK.TRANS64 P0, [R0+URZ], R3 ;  /* 0x00000003000085a7 */ /* 0x000ea400080010ff */
[----:B--2---:R-:W-:Y:S05]  /*6b10*/  @P0 BRA `(.L_x_148) ;  /* 0x0000000000200947 */ /* 0x004fea0003800000 */
.L_x_149:
[----:B--2---:R2:W1:Y:S02]  /*6b20*/  SYNCS.PHASECHK.TRANS64.TRYWAIT P0, [R0+URZ], R3 ;  /* 0x00000003000075a7 */ /* 0x00446400080011ff */
[----:B-1----:R-:W-:Y:S05]  /*6b30*/  @!P0 NANOSLEEP.SYNCS 0x989680 ;  /* 0x009896800000895d */ /* 0x002fea0003900000 */
[----:B------:R-:W1:Y:S02]  /*6b40*/  @!P0 SYNCS.PHASECHK.TRANS64 P0, [R0+URZ], R3 ;  /* 0x00000003000085a7 */ /* 0x000e6400080010ff */
[----:B-1----:R-:W-:Y:S05]  /*6b50*/  @!P0 BRA `(.L_x_149) ;  /* 0xfffffffc00f08947 */ /* 0x002fea000383ffff */
[----:B------:R-:W-:Y:S05]  /*6b60*/  BRA `(.L_x_148) ;  /* 0x00000000000c7947 */ /* 0x000fea0003800000 */
.L_x_144:
[----:B------:R-:W-:-:S04]  /*6b70*/  UIADD3 UR5, UPT, UPT, UR8, 0x520, URZ ;  /* 0x0000052008057890 */ /* 0x000fc8000fffe0ff */
[----:B------:R-:W-:-:S09]  /*6b80*/  UPRMT UR5, UR4, 0x654, UR5 ;  /* 0x0000065404057896 */ /* 0x000fd20008000005 */
[----:B------:R-:W-:Y:S03]  /*6b90*/  SYNCS.ARRIVE.TRANS64.RED.A1T0 RZ, [UR5], RZ ;  /* 0x000000ffffff79a7 */ /* 0x000fe60008100405 */
.L_x_148:
[----:B-12---:R-:W-:Y:S01]  /*6ba0*/  SHF.L.U32 R3, RZ, 0x1f, RZ ;  /* 0x0000001fff037819 */ /* 0x006fe200000006ff */
[----:B------:R-:W-:Y:S01]  /*6bb0*/  UIADD3 UR5, UPT, UPT, UR8, 0x520, URZ ;  /* 0x0000052008057890 */ /* 0x000fe2000fffe0ff */
[----:B------:R-:W-:Y:S02]  /*6bc0*/  PLOP3.LUT P0, PT, PT, PT, UP0, 0x80, 0x8 ;  /* 0x000000000008781c */ /* 0x000fe40003f0f008 */
[----:B------:R-:W1:Y:S02]  /*6bd0*/  SYNCS.PHASECHK.TRANS64.TRYWAIT P1, [UR8+0x520], R3 ;  /* 0x00052003ff0075a7 */ /* 0x000e640008021108 */
[----:B-1----:R-:W-:Y:S09]  /*6be0*/  @!P1 BRA `(.L_x_150) ;  /* 0x0000004800c09947 */ /* 0x002ff20003800000 */
.L_x_347:
[----:B------:R-:W-:Y:S01]  /*6bf0*/  @!UP0 UPRMT UR5, UR4, 0x654, UR5 ;  /* 0x0000065404058896 */ /* 0x000fe20008000005 */
[----:B------:R-:W-:Y:S02]  /*6c00*/  UMOV UR8, 0xffff ;  /* 0x0000ffff00087882 */ /* 0x000fe40000000000 */
[----:B------:R-:W-:-:S06]  /*6c10*/  UMOV UR4, 0x1 ;  /* 0x0000000100047882 */ /* 0x000fcc0000000000 */
[----:B------:R-:W-:Y:S01]  /*6c20*/  @!P0 SYNCS.ARRIVE.TRANS64.RED.A1T0 RZ, [UR5], RZ ;  /* 0x000000ffffff89a7 */ /* 0x000fe20008100405 */
[----:B------:R-:W-:Y:S01]  /*6c30*/  NOP ;  /* 0x0000000000007918 */ /* 0x000fe20000000000 */
[----:B-1----:R-:W1:Y:S01]  /*6c40*/  LDS R0, [UR6+0x14] ;  /* 0x00001406ff007984 */ /* 0x002e620008000800 */
[----:B------:R-:W-:-:S04]  /*6c50*/  ULOP3.LUT UR5, UR24, 0xffff, URZ, 0xc0, !UPT ;  /* 0x0000ffff18057892 */ /* 0x000fc8000f8ec0ff */
[----:B------:R-:W-:-:S04]  /*6c60*/  USHF.R.U32.HI UR5, URZ, 0x5, UR5 ;  /* 0x00000005ff057899 */ /* 0x000fc80008011605 */
[----:B------:R-:W-:Y:S02]  /*6c70*/  USHF.L.U32 UR8, UR8, UR5, URZ ;  /* 0x0000000508087299 */ /* 0x000fe400080006ff */
[----:B------:R-:W-:-:S04]  /*6c80*/  USHF.L.U32 UR4, UR4, UR5, URZ ;  /* 0x0000000504047299 */ /* 0x000fc800080006ff */
[----:B-1----:R-:W-:-:S04]  /*6c90*/  LOP3.LUT R0, R0, UR8, RZ, 0xc0, !PT ;  /* 0x0000000800007c12 */ /* 0x002fc8000f8ec0ff */
[----:B------:R-:W-:-:S13]  /*6ca0*/  ISETP.NE.AND P0, PT, R0, UR8, PT ;  /* 0x0000000800007c0c */ /* 0x000fda000bf05270 */
[----:B------:R-:W-:Y:S05]  /*6cb0*/  @P0 BRA `(.L_x_151) ;  /* 0x0000000000580947 */ /* 0x000fea0003800000 */
[----:B------:R-:W1:Y:S02]  /*6cc0*/  LDS R0, [UR6+0x18] ;  /* 0x00001806ff007984 */ /* 0x000e640008000800 */
[----:B-1----:R-:W-:-:S04]  /*6cd0*/  LOP3.LUT R0, R0, UR4, RZ, 0xc0, !PT ;  /* 0x0000000400007c12 */ /* 0x002fc8000f8ec0ff */
[----:B------:R-:W-:-:S13]  /*6ce0*/  ISETP.NE.AND P0, PT, R0, UR4, PT ;  /* 0x0000000400007c0c */ /* 0x000fda000bf05270 */
[----:B------:R-:W-:Y:S05]  /*6cf0*/  @P0 BRA `(.L_x_152) ;  /* 0x00000000003c0947 */ /* 0x000fea0003800000 */
[----:B------:R-:W1:Y:S01]  /*6d00*/  S2R R2, SR_LANEID ;  /* 0x0000000000027919 */ /* 0x000e620000000000 */
[----:B------:R-:W-:Y:S01]  /*6d10*/  ULOP3.LUT UR8, URZ, UR8, URZ, 0x33, !UPT ;  /* 0x00000008ff087292 */ /* 0x000fe2000f8e33ff */
[----:B------:R-:W-:Y:S01]  /*6d20*/  LOP3.LUT R4, RZ, UR4, RZ, 0x33, !PT ;  /* 0x00000004ff047c12 */ /* 0x000fe2000f8e33ff */
[----:B------:R-:W-:Y:S02]  /*6d30*/  VOTEU.ANY UR7, UPT, PT ;  /* 0x0000000000077886 */ /* 0x000fe400038e0100 */
[----:B------:R-:W-:Y:S01]  /*6d40*/  UFLO.U32 UR7, UR7 ;  /* 0x00000007000772bd */ /* 0x000fe200080e0000 */
[----:B------:R-:W2:Y:S01]  /*6d50*/  REDUX UR4, R4 ;  /* 0x00000000040473c4 */ /* 0x000ea20000000000 */
[----:B------:R-:W-:-:S06]  /*6d60*/  IMAD.U32 R0, RZ, RZ, UR8 ;  /* 0x00000008ff007e24 */ /* 0x000fcc000f8e00ff */
[----:B------:R1:W-:Y:S01]  /*6d70*/  UTCATOMSWS.AND URZ, UR8 ;  /* 0x0000000800ff79e3 */ /* 0x0003e20008000000 */
[----:B------:R-:W3:Y:S01]  /*6d80*/  REDUX UR5, R0 ;  /* 0x00000000000573c4 */ /* 0x000ee20000000000 */
[----:B-1----:R-:W-:Y:S01]  /*6d90*/  ISETP.EQ.U32.AND P0, PT, R2, UR7, PT ;  /* 0x0000000702007c0c */ /* 0x002fe2000bf02070 */
[----:B--2---:R-:W-:Y:S01]  /*6da0*/  IMAD.U32 R2, RZ, RZ, UR4 ;  /* 0x00000004ff027e24 */ /* 0x004fe2000f8e00ff */
[----:B---3--:R-:W-:-:S11]  /*6db0*/  MOV R3, UR5 ;  /* 0x0000000500037c02 */ /* 0x008fd60008000f00 */
[----:B------:R1:W-:Y:S04]  /*6dc0*/  @P0 ATOMS.AND RZ, [UR6+0x14], R3 ;  /* 0x00001403ffff098c */ /* 0x0003e8000a800006 */
[----:B------:R1:W-:Y:S01]  /*6dd0*/  @P0 ATOMS.AND RZ, [UR6+0x18], R2 ;  /* 0x00001802ffff098c */ /* 0x0003e2000a800006 */
[----:B------:R-:W-:Y:S05]  /*6de0*/  BRA `(.L_x_153) ;  /* 0x0000000000147947 */ /* 0x000fea0003800000 */
.L_x_152:
[----:B------:R-:W-:Y:S02]  /*6df0*/  MOV R2, 0x6e10 ;  /* 0x00006e1000027802 */ /* 0x000fe40000000f00 */
[----:B---345:R-:W-:Y:S05]  /*6e00*/  CALL.REL.NOINC `($__internal_0_$__cuda_sm10x_tcgen05_guardrail_trap_col_being_dealloced_not_returned_by_alloc) ;  /* 0x0000004800d47944 */ /* 0x038fea0003c00000 */
[----:B------:R-:W-:Y:S05]  /*6e10*/  BRA `(.L_x_153) ;  /* 0x0000000000087947 */ /* 0x000fea0003800000 */
.L_x_151:
[----:B------:R-:W-:Y:S02]  /*6e20*/  MOV R2, 0x6e40 ;  /* 0x00006e4000027802 */ /* 0x000fe40000000f00 */
[----:B---345:R-:W-:Y:S05]  /*6e30*/  CALL.REL.NOINC `($__internal_2_$__cuda_sm10x_tcgen05_guardrail_trap_unallocated_columns_being_dealloced) ;  /* 0x0000004800e07944 */ /* 0x038fea0003c00000 */
.L_x_153:
[----:B------:R-:W-:Y:S01]  /*6e40*/  NOP ;  /* 0x0000000000007918 */ /* 0x000fe20000000000 */
[----:B----4-:R-:W-:Y:S05]  /*6e50*/  EXIT ;  /* 0x000000000000794d */ /* 0x010fea0003800000 */
.L_x_124:
[----:B------:R-:W-:-:S09]  /*6e60*/  UISETP.NE.OR UP5, UPT, UR10, 0x3, !UP5 ;  /* 0x000000030a00788c */ /* 0x000fd2000efa5670 */
[----:B------:R-:W-:Y:S05]  /*6e70*/  BRA.U UP5, `(.L_x_154) ;  /* 0x0000000905c87547 */ /* 0x000fea000b800000 */
[----:B------:R-:W1:Y:S01]  /*6e80*/  LDC R0, c[0x0][0xb30] ;  /* 0x0002cc00ff007b82 */ /* 0x000e620000000800 */
[----:B------:R-:W2:Y:S01]  /*6e90*/  LDCU.64 UR8, c[0x0][0x888] ;  /* 0x00011100ff0877ac */ /* 0x000ea20008000a00 */
[----:B------:R-:W-:Y:S01]  /*6ea0*/  IMAD.MOV.U32 R30, RZ, RZ, 0x1 ;  /* 0x00000001ff1e7424 */ /* 0x000fe200078e00ff */
[----:B------:R-:W-:Y:S01]  /*6eb0*/  CS2R R28, SRZ ;  /* 0x00000000001c7805 */ /* 0x000fe2000001ff00 */
[----:B------:R-:W-:Y:S01]  /*6ec0*/  IMAD.MOV.U32 R25, RZ, RZ, 0x1000 ;  /* 0x00001000ff197424 */ /* 0x000fe200078e00ff */
[----:B------:R-:W3:Y:S03]  /*6ed0*/  LDCU.64 UR4, c[0x0][0x890] ;  /* 0x00011200ff0477ac */ /* 0x000ee60008000a00 */
[----:B------:R-:W4:Y:S01]  /*6ee0*/  LDC R19, c[0x0][0x370] ;  /* 0x0000dc00ff137b82 */ /* 0x000f220000000800 */
[----:B------:R-:W-:Y:S01]  /*6ef0*/  UMOV UR6, 0x400 ;  /* 0x0000040000067882 */ /* 0x000fe20000000000 */
[----:B------:R-:W-:-:S02]  /*6f00*/  UPLOP3.LUT UP1, UPT, UPT, UPT, UPT, 0x40, 0x4 ;  /* 0x000000000004789c */ /* 0x000fc40003f2e870 */
[----:B------:R-:W-:-:S04]  /*6f10*/  ULEA UR6, UR37, UR6, 0x18 ;  /* 0x0000000625067291 */ /* 0x000fc8000f8ec0ff */
[----:B------:R-:W4:Y:S01]  /*6f20*/  LDC R2, c[0x0][0xb0c] ;  /* 0x0002c300ff027b82 */ /* 0x000f220000000800 */
[----:B--2---:R-:W-:Y:S02]  /*6f30*/  UISETP.NE.U32.AND UP2, UPT, UR8, URZ, UPT ;  /* 0x000000ff0800728c */ /* 0x004fe4000bf45070 */
[----:B------:R-:W-:Y:S02]  /*6f40*/  UIADD3 UR8, UPT, UPT, UR6, 0x480, URZ ;  /* 0x0000048006087890 */ /* 0x000fe4000fffe0ff */
[----:B---3--:R-:W-:-:S03]  /*6f50*/  UISETP.NE.U32.AND UP3, UPT, UR4, URZ, UPT ;  /* 0x000000ff0400728c */ /* 0x008fc6000bf65070 */
[----:B------:R-:W2:Y:S01]  /*6f60*/  LDC R18, c[0x0][0xb20] ;  /* 0x0002c800ff127b82 */ /* 0x000ea20000000800 */
[----:B-1----:R-:W-:Y:S01]  /*6f70*/  ISETP.NE.AND P1, PT, R0, 0x1, PT ;  /* 0x000000010000780c */ /* 0x002fe20003f25270 */
[----:B------:R-:W-:Y:S02]  /*6f80*/  UISETP.NE.AND.EX UP2, UPT, UR9, URZ, UPT, UP2 ;  /* 0x000000ff0900728c */ /* 0x000fe4000bf45320 */
[----:B------:R-:W-:Y:S02]  /*6f90*/  UPRMT UR37, UR37, 0x654, UR8 ;  /* 0x0000065425257896 */ /* 0x000fe40008000008 */
[----:B------:R-:W-:Y:S02]  /*6fa0*/  UISETP.NE.AND.EX UP3, UPT, UR5, URZ, UPT, UP3 ;  /* 0x000000ff0500728c */ /* 0x000fe4000bf65330 */
[----:B------:R-:W1:Y:S08]  /*6fb0*/  LDC.64 R32, c[0x0][0x348] ;  /* 0x0000d200ff207b82 */ /* 0x000e700000000a00 */
[----:B------:R-:W3:Y:S08]  /*6fc0*/  LDC.64 R16, c[0x0][0xb10] ;  /* 0x0002c400ff107b82 */ /* 0x000ef00000000a00 */
[----:B------:R-:W1:Y:S08]  /*6fd0*/  LDC.64 R6, c[0x0][0xb18] ;  /* 0x0002c600ff067b82 */ /* 0x000e700000000a00 */
[----:B------:R-:W1:Y:S08]  /*6fe0*/  LDC.64 R4, c[0x0][0xb28] ;  /* 0x0002ca00ff047b82 */ /* 0x000e700000000a00 */
[----:B--2-4-:R-:W1:Y:S02]  /*6ff0*/  LDC R24, c[0x0][0x374] ;  /* 0x0000dd00ff187b82 */ /* 0x014e640000000800 */
.L_x_162:
[C---:B------:R-:W-:Y:S02]  /*7000*/  LEA R0, R29.reuse, UR6, 0x3 ;  /* 0x000000061d007c11 */ /* 0x040fe4000f8e18ff */
[----:B------:R-:W-:Y:S02]  /*7010*/  SHF.L.U32 R3, R28, 0x1f, RZ ;  /* 0x0000001f1c037819 */ /* 0x000fe400000006ff */
[----:B------:R-:W-:Y:S02]  /*7020*/  LEA R20, R29, UR6, 0x4 ;  /* 0x000000061d147c11 */ /* 0x000fe4000f8e20ff */
[----:B--2---:R-:W2:Y:S02]  /*7030*/  SYNCS.PHASECHK.TRANS64.TRYWAIT P0, [R0+URZ+0x4a0], R3 ;  /* 0x0004a003000075a7 */ /* 0x004ea400080011ff */
[----:B--2---:R-:W-:Y:S05]  /*7040*/  @!P0 BRA `(.L_x_155) ;  /* 0x0000004400c08947 */ /* 0x004fea0003800000 */
.L_x_348:
[----:B------:R-:W-:Y:S01]  /*7050*/  ISETP.GE.AND P0, PT, R40, 0x1, PT ;  /* 0x000000012800780c */ /* 0x000fe20003f06270 */
[----:B------:R-:W4:Y:S01]  /*7060*/  LDS.128 R20, [R20+0x530] ;  /* 0x0005300014147984 */ /* 0x000f220000000c00 */
[----:B------:R-:W-:Y:S01]  /*7070*/  ISETP.NE.U32.AND P4, PT, RZ, UR4, PT ;  /* 0x00000004ff007c0c */ /* 0x000fe2000bf85070 */
[----:B--2---:R-:W-:Y:S01]  /*7080*/  VIADD R0, R0, 0x4b0 ;  /* 0x000004b000007836 */ /* 0x004fe20000000000 */
[----:B------:R-:W-:Y:S02]  /*7090*/  SHF.L.U32 R26, R30, 0x1f, RZ ;  /* 0x0000001f1e1a7819 */ /* 0x000fe400000006ff */
[----:B------:R-:W-:Y:S02]  /*70a0*/  ISETP.NE.AND.EX P4, PT, RZ, UR5, PT, P4 ;  /* 0x00000005ff007c0c */ /* 0x000fe4000bf85340 */
[----:B------:R-:W-:Y:S01]  /*70b0*/  PRMT R0, RZ, 0x654, R0 ;  /* 0x00000654ff007816 */ /* 0x000fe20000000000 */
[----:B------:R-:W-:Y:S01]  /*70c0*/  @!PT LDS RZ, [RZ] ;  /* 0x00000000fffff984 */ /* 0x000fe20000000800 */
[----:B------:R-:W-:Y:S01]  /*70d0*/  @!PT LDS RZ, [RZ] ;  /* 0x00000000fffff984 */ /* 0x000fe20000000800 */
[----:B------:R-:W-:Y:S01]  /*70e0*/  @!PT LDS RZ, [RZ] ;  /* 0x00000000fffff984 */ /* 0x000fe20000000800 */
[----:B------:R-:W-:Y:S01]  /*70f0*/  @!PT LDS RZ, [RZ] ;  /* 0x00000000fffff984 */ /* 0x000fe20000000800 */
[----:B------:R2:W-:Y:S06]  /*7100*/  MEMBAR.ALL.CTA ;  /* 0x0000000000007992 */ /* 0x0005ec0000008000 */
[----:B--2---:R-:W2:Y:S02]  /*7110*/  FENCE.VIEW.ASYNC.S ;  /* 0x00000000000073c6 */ /* 0x004ea40000000000 */
[----:B--2---:R2:W-:Y:S01]  /*7120*/  SYNCS.ARRIVE.TRANS64.RED.A1T0 RZ, [R0+URZ], RZ ;  /* 0x000000ff00ff79a7 */ /* 0x0045e200081004ff */
[----:B----4-:R-:W-:Y:S11]  /*7130*/  LOP3.LUT P3, RZ, R22, 0x1, RZ, 0xc0, !PT ;  /* 0x0000000116ff7812 */ /* 0x010ff6000786c0ff */
[----:B------:R-:W-:Y:S02]  /*7140*/  @!UPT UIADD3 URZ, UPT, UPT, URZ, URZ, URZ ;  /* 0x000000fffffff290 */ /* 0x000fe4000fffe0ff */
[----:B------:R-:W-:Y:S02]  /*7150*/  @P3 MOV R13, R20 ;  /* 0x00000014000d3202 */ /* 0x000fe40000000f00 */
[----:B------:R-:W-:Y:S01]  /*7160*/  @P3 LOP3.LUT R8, R21, 0xffff, RZ, 0xc0, !PT ;  /* 0x0000ffff15083812 */ /* 0x000fe200078ec0ff */
[----:B--2---:R-:W-:Y:S06]  /*7170*/  @!P0 BRA `(.L_x_156) ;  /* 0x0000000000a48947 */ /* 0x004fec0003800000 */
[----:B-1----:R-:W-:Y:S01]  /*7180*/  IMAD.HI.U32 R31, R24, R7, RZ ;  /* 0x00000007181f7227 */ /* 0x002fe200078e00ff */
[----:B------:R-:W-:Y:S02]  /*7190*/  ISETP.NE.AND P0, PT, R6, 0x1, PT ;  /* 0x000000010600780c */ /* 0x000fe40003f05270 */
[----:B------:R-:W-:Y:S01]  /*71a0*/  ISETP.NE.AND P2, PT, R40, 0x1, PT ;  /* 0x000000012800780c */ /* 0x000fe20003f45270 */
[----:B---3--:R-:W-:Y:S01]  /*71b0*/  IMAD.HI.U32 R34, R19, R16, RZ ;  /* 0x0000001013227227 */ /* 0x008fe200078e00ff */
[----:B------:R-:W-:Y:S02]  /*71c0*/  SHF.R.U32.HI R31, RZ, R18, R31 ;  /* 0x00000012ff1f7219 */ /* 0x000fe4000001161f */
[----:B------:R-:W-:Y:S01]  /*71d0*/  ISETP.NE.AND P5, PT, R2, 0x1, PT ;  /* 0x000000010200780c */ /* 0x000fe20003fa5270 */
[----:B------:R-:W-:Y:S01]  /*71e0*/  IMAD.HI.U32 R36, R13, R16, RZ ;  /* 0x000000100d247227 */ /* 0x000fe200078e00ff */
[----:B------:R-:W-:Y:S02]  /*71f0*/  SHF.R.U32.HI R34, RZ, R17, R34 ;  /* 0x00000011ff227219 */ /* 0x000fe40000011622 */
[----:B------:R-:W-:Y:S01]  /*7200*/  SEL R3, R24, R31, !P0 ;  /* 0x0000001f18037207 */ /* 0x000fe20004000000 */
[C---:B------:R-:W-:Y:S01]  /*7210*/  IMAD.HI.U32 R31, R8.reuse, R7, RZ ;  /* 0x00000007081f7227 */ /* 0x040fe200078e00ff */
[----:B------:R-:W-:Y:S02]  /*7220*/  SEL R11, R19, R34, !P5 ;  /* 0x00000022130b7207 */ /* 0x000fe40006800000 */
[----:B------:R-:W-:Y:S01]  /*7230*/  SHF.R.U32.HI R36, RZ, R17, R36 ;  /* 0x00000011ff247219 */ /* 0x000fe20000011624 */
[----:B------:R-:W-:Y:S01]  /*7240*/  IMAD.HI.U32 R38, R3, R4, RZ ;  /* 0x0000000403267227 */ /* 0x000fe200078e00ff */
[----:B------:R-:W-:Y:S03]  /*7250*/  SHF.R.U32.HI R31, RZ, R18, R31 ;  /* 0x00000012ff1f7219 */ /* 0x000fe6000001161f */
[----:B------:R-:W-:Y:S01]  /*7260*/  IMAD.HI.U32 R34, R11, R4, RZ ;  /* 0x000000040b227227 */ /* 0x000fe200078e00ff */
[----:B------:R-:W-:Y:S02]  /*7270*/  @P2 SHF.R.U32.HI R3, RZ, R5, R38 ;  /* 0x00000005ff032219 */ /* 0x000fe40000011626 */
[----:B------:R-:W-:Y:S02]  /*7280*/  SEL R9, R8, R31, !P0 ;  /* 0x0000001f08097207 */ /* 0x000fe40004000000 */
[----:B------:R-:W-:Y:S01]  /*7290*/  @P2 SHF.R.U32.HI R11, RZ, R5, R34 ;  /* 0x00000005ff0b2219 */ /* 0x000fe20000011622 */
[C---:B------:R-:W-:Y:S01]  /*72a0*/  IMAD R10, R40.reuse, R3, RZ ;  /* 0x00000003280a7224 */ /* 0x040fe200078e02ff */
[----:B------:R-:W-:Y:S01]  /*72b0*/  SEL R3, R13, R36, !P5 ;  /* 0x000000240d037207 */ /* 0x000fe20006800000 */
[C---:B------:R-:W-:Y:S03]  /*72c0*/  IMAD.HI.U32 R14, R9.reuse, R4, RZ ;  /* 0x00000004090e7227 */ /* 0x040fe600078e00ff */
[----:B------:R-:W-:Y:S01]  /*72d0*/  ISETP.GE.AND P0, PT, R9, R10, PT ;  /* 0x0000000a0900720c */ /* 0x000fe20003f06270 */
[C---:B------:R-:W-:Y:S01]  /*72e0*/  IMAD R12, R40.reuse, R11, RZ ;  /* 0x0000000b280c7224 */ /* 0x040fe200078e02ff */
[-C--:B------:R-:W-:Y:S04]  /*72f0*/  SHF.R.U32.HI R14, RZ, R5.reuse, R14 ;  /* 0x00000005ff0e7219 */ /* 0x080fe8000001160e */
[----:B------:R-:W-:Y:S02]  /*7300*/  ISETP.GE.OR P0, PT, R3, R12, P0 ;  /* 0x0000000c0300720c */ /* 0x000fe40000706670 */
[----:B------:R-:W-:Y:S05]  /*7310*/  SEL R15, R9, R14, !P2 ;  /* 0x0000000e090f7207 */ /* 0x000fea0005000000 */
[----:B------:R-:W-:Y:S04]  /*7320*/  IMAD.MOV R14, RZ, RZ, -R15 ;  /* 0x000000ffff0e7224 */ /* 0x000fe800078e0a0f */
[----:B------:R-:W-:Y:S02]  /*7330*/  IMAD R14, R40, R14, R9 ;  /* 0x0000000e280e7224 */ /* 0x000fe400078e0209 */
[C---:B------:R-:W-:Y:S05]  /*7340*/  @!P0 IMAD.HI.U32 R10, R3.reuse, R4, RZ ;  /* 0x00000004030a8227 */ /* 0x040fea00078e00ff */
[----:B------:R-:W-:Y:S04]  /*7350*/  @!P0 SHF.R.U32.HI R10, RZ, R5, R10 ;  /* 0x00000005ff0a8219 */ /* 0x000fe8000001160a */
[----:B------:R-:W-:Y:S01]  /*7360*/  @!P0 SEL R0, R3, R10, !P2 ;  /* 0x0000000a03008207 */ /* 0x000fe20005000000 */
[----:B------:R-:W-:Y:S03]  /*7370*/  IMAD.MOV R10, RZ, RZ, -R3 ;  /* 0x000000ffff0a7224 */ /* 0x000fe600078e0a03 */
[----:B------:R-:W-:Y:S01]  /*7380*/  @!P0 IADD3 R15, PT, PT, R15, -R0, RZ ;  /* 0x800000000f0f8210 */ /* 0x000fe20007ffe0ff */
[----:B------:R-:W-:Y:S01]  /*7390*/  @!P0 IMAD R0, R11, R14, R0 ;  /* 0x0000000e0b008224 */ /* 0x000fe200078e0200 */
[----:B------:R-:W-:Y:S01]  /*73a0*/  IADD3 R11, PT, PT, -R9, RZ, RZ ;  /* 0x000000ff090b7210 */ /* 0x000fe20007ffe1ff */
[----:B------:R-:W-:Y:S02]  /*73b0*/  IMAD R13, R2, R10, R13 ;  /* 0x0000000a020d7224 */ /* 0x000fe400078e020d */
[----:B------:R-:W-:Y:S02]  /*73c0*/  @!P0 IMAD R9, R15, R40, R3 ;  /* 0x000000280f098224 */ /* 0x000fe400078e0203 */
[----:B------:R-:W-:Y:S02]  /*73d0*/  @!P0 IMAD.MOV.U32 R3, RZ, RZ, R0 ;  /* 0x000000ffff038224 */ /* 0x000fe400078e0000 */
[----:B------:R-:W-:Y:S02]  /*73e0*/  IMAD R8, R6, R11, R8 ;  /* 0x0000000b06087224 */ /* 0x000fe400078e0208 */
[----:B------:R-:W-:Y:S02]  /*73f0*/  IMAD R13, R3, R2, R13 ;  /* 0x00000002030d7224 */ /* 0x000fe400078e020d */
[----:B------:R-:W-:Y:S02]  /*7400*/  IMAD R8, R9, R6, R8 ;  /* 0x0000000609087224 */ /* 0x000fe400078e0208 */
.L_x_156:
[----:B------:R-:W-:Y:S05]  /*7410*/  BRA.U UP1, `(.L_x_157) ;  /* 0x0000000101107547 */ /* 0x000fea000b800000 */
[----:B------:R-:W-:Y:S04]  /*7420*/  MOV R0, UR7 ;  /* 0x0000000700007c02 */ /* 0x000fe80008000f00 */
[----:B------:R-:W-:Y:S04]  /*7430*/  SHF.L.U32 R3, R0, 0x1f, RZ ;  /* 0x0000001f00037819 */ /* 0x000fe800000006ff */
[----:B------:R-:W2:Y:S02]  /*7440*/  SYNCS.PHASECHK.TRANS64.TRYWAIT P0, [UR6+0x498], R3 ;  /* 0x00049803ff0075a7 */ /* 0x000ea40008001106 */
[----:B--2---:R-:W-:Y:S05]  /*7450*/  @!P0 BRA `(.L_x_158) ;  /* 0x0000004000d08947 */ /* 0x004fea0003800000 */
.L_x_157:
[----:B------:R-:W-:Y:S05]  /*7460*/  BRA.U !UP3, `(.L_x_159) ;  /* 0x000000010b347547 */ /* 0x000fea000b800000 */
[----:B------:R-:W-:Y:S01]  /*7470*/  UPLOP3.LUT UP0, UPT, UPT, UPT, UP2, 0x80, 0x8 ;  /* 0x000000000008789c */ /* 0x000fe20003f0f020 */
[----:B--2---:R-:W-:Y:S02]  /*7480*/  HFMA2 R0, -RZ, RZ, 0, 5.9604644775390625e-08 ;  /* 0x00000001ff007431 */ /* 0x004fe400000001ff */
[----:B------:R-:W-:Y:S03]  /*7490*/  IMAD.MOV.U32 R95, RZ, RZ, 0x1 ;  /* 0x00000001ff5f7424 */ /* 0x000fe600078e00ff */
[----:B------:R-:W-:Y:S05]  /*74a0*/  PLOP3.LUT P0, PT, PT, PT, UP0, 0x80, 0x8 ;  /* 0x000000000008781c */ /* 0x000fea0003f0f008 */
[----:B------:R-:W2:Y:S01]  /*74b0*/  @UP0 LDCU.64 UR10, c[0x0][0x888] ;  /* 0x00011100ff0a07ac */ /* 0x000ea20008000a00 */
[----:B------:R-:W-:Y:S07]  /*74c0*/  @UP0 UIMAD UR8, UR36, UR4, URZ ;  /* 0x00000004240802a4 */ /* 0x000fee000f8e02ff */
[----:B------:R-:W-:Y:S01]  /*74d0*/  @!P0 PRMT R95, R0, 0x7610, R95 ;  /* 0x00007610005f8816 */ /* 0x000fe2000000005f */
[----:B--2---:R-:W-:Y:S03]  /*74e0*/  @UP0 UIMAD.WIDE UR10, UR8, 0x4, UR10 ;  /* 0x00000004080a08a5 */ /* 0x004fe6000f8e020a */
[----:B------:R-:W2:Y:S03]  /*74f0*/  @!UP0 LDCU UR8, c[0x0][0x880] ;  /* 0x00011000ff0887ac */ /* 0x000ea60008000800 */
[----:B------:R-:W-:Y:S01]  /*7500*/  IMAD.U32 R10, RZ, RZ, UR10 ;  /* 0x0000000aff0a7e24 */ /* 0x000fe2000f8e00ff */
[----:B------:R-:W-:Y:S05]  /*7510*/  MOV R11, UR11 ;  /* 0x0000000b000b7c02 */ /* 0x000fea0008000f00 */
[----:B-----5:R4:W5:Y:S02]  /*7520*/  @P0 LDG.E R49, desc[UR40][R10.64] ;  /* 0x000000280a310981 */ /* 0x020964000c1e1900 */
[----:B--2-4-:R-:W-:Y:S07]  /*7530*/  @!P0 IMAD.U32 R49, RZ, RZ, UR8 ;  /* 0x00000008ff318e24 */ /* 0x014fee000f8e00ff */
.L_x_159:
[----:B-----5:R-:W-:Y:S01]  /*7540*/  @!P4 FSETP.EQ.AND P5, PT, R49, RZ, PT ;  /* 0x000000ff3100c20b */ /* 0x020fe20003fa2000 */
[----:B------:R-:W-:Y:S01]  /*7550*/  @!UPT UIADD3 URZ, UPT, UPT, URZ, URZ, URZ ;  /* 0x000000fffffff290 */ /* 0x000fe2000fffe0ff */
[----:B------:R-:W-:Y:S11]  /*7560*/  @!P4 BRA `(.L_x_160) ;  /* 0x000000000014c947 */ /* 0x000ff60003800000 */
[----:B------:R-:W-:Y:S02]  /*7570*/  LOP3.LUT P0, RZ, R95, 0xff, RZ, 0xc0, !PT ;  /* 0x000000ff5fff7812 */ /* 0x000fe4000780c0ff */
[----:B------:R-:W-:Y:S04]  /*7580*/  PLOP3.LUT P5, PT, PT, PT, UP0, 0x80, 0x8 ;  /* 0x000000000008781c */ /* 0x000fe80003faf008 */
[----:B------:R-:W-:Y:S07]  /*7590*/  PLOP3.LUT P5, PT, P5, PT, PT, 0x8, 0x80 ;  /* 0x000000000080781c */ /* 0x000fee0002fae170 */
[----:B------:R-:W-:Y:S11]  /*75a0*/  @P0 FSETP.EQ.AND P5, PT, R49, RZ, PT ;  /* 0x000000ff3100020b */ /* 0x000ff60003fa2000 */
[----:B------:R-:W-:Y:S02]  /*75b0*/  @!UPT UIADD3 URZ, UPT, UPT, URZ, URZ, URZ ;  /* 0x000000fffffff290 */ /* 0x000fe4000fffe0ff */
.L_x_160:
[----:B------:R-:W4:Y:S01]  /*75c0*/  SYNCS.PHASECHK.TRANS64.TRYWAIT P4, [UR6+0x488], R26 ;  /* 0x0004881aff0075a7 */ /* 0x000f220008081106 */
[----:B------:R-:W-:Y:S01]  /*75d0*/  @P3 SHF.R.U32.HI R27, RZ, 0x10, R21 ;  /* 0x00000010ff1b3819 */ /* 0x000fe20000011615 */
[----:B------:R-:W-:Y:S01]  /*75e0*/  VIADD R29, R29, 0x1 ;  /* 0x000000011d1d7836 */ /* 0x000fe20000000000 */
[----:B------:R-:W5:Y:S08]  /*75f0*/  LDC.64 R14, c[0x0][0xb10] ;  /* 0x0002c400ff0e7b82 */ /* 0x000f700000000a00 */
[----:B------:R-:W1:Y:S08]  /*7600*/  LDC.64 R10, c[0x0][0xb18] ;  /* 0x0002c600ff0a7b82 */ /* 0x000e700000000a00 */
[----:B--2---:R-:W2:Y:S08]  /*7610*/  @!P1 LDC R0, c[0x0][0xb20] ;  /* 0x0002c800ff009b82 */ /* 0x004eb00000000800 */
[----:B------:R-:W3:Y:S01]  /*7620*/  @!P1 LDC R3, c[0x0][0xb0c] ;  /* 0x0002c300ff039b82 */ /* 0x000ee20000000800 */
[----:B-----5:R-:W-:Y:S05]  /*7630*/  @!P1 IMAD.HI.U32 R14, R13, R14, RZ ;  /* 0x0000000e0d0e9227 */ /* 0x020fea00078e00ff */
[----:B------:R-:W-:Y:S01]  /*7640*/  @!P1 SHF.R.U32.HI R14, RZ, R15, R14 ;  /* 0x0000000fff0e9219 */ /* 0x000fe2000001160e */
[----:B-1----:R-:W-:Y:S01]  /*7650*/  @!P1 IMAD.HI.U32 R11, R8, R11, RZ ;  /* 0x0000000b080b9227 */ /* 0x002fe200078e00ff */
[----:B------:R-:W-:Y:S04]  /*7660*/  @!P1 ISETP.NE.AND P0, PT, R10, 0x1, PT ;  /* 0x000000010a00980c */ /* 0x000fe80003f05270 */
[----:B--2---:R-:W-:Y:S02]  /*7670*/  @!P1 SHF.R.U32.HI R9, RZ, R0, R11 ;  /* 0x00000000ff099219 */ /* 0x004fe4000001160b */
[----:B---3--:R-:W-:Y:S02]  /*7680*/  @!P1 ISETP.NE.AND P2, PT, R3, 0x1, PT ;  /* 0x000000010300980c */ /* 0x008fe40003f45270 */
[----:B------:R-:W-:Y:S02]  /*7690*/  @!P1 SEL R9, R8, R9, !P0 ;  /* 0x0000000908099207 */ /* 0x000fe40004000000 */
[----:B------:R-:W-:Y:S02]  /*76a0*/  ELECT P0, URZ, PT ;  /* 0x0000000000ff782f */ /* 0x000fe40003800000 */
[----:B------:R-:W-:Y:S05]  /*76b0*/  @!P1 SEL R14, R13, R14, !P2 ;  /* 0x0000000e0d0e9207 */ /* 0x000fea0005000000 */
[----:B------:R-:W-:Y:S02]  /*76c0*/  @!P1 IMAD.IADD R0, R9, 0x1, -R14 ;  /* 0x0000000109009824 */ /* 0x000fe400078e0a0e */
[----:B------:R-:W-:Y:S02]  /*76d0*/  @!P1 IMAD.IADD R9, R14, 0x1, -R9 ;  /* 0x000000010e099824 */ /* 0x000fe400078e0a09 */
[----:B------:R-:W-:Y:S02]  /*76e0*/  @!P1 IMAD R13, R0, R3, R13 ;  /* 0x00000003000d9224 */ /* 0x000fe400078e020d */
[----:B------:R-:W-:Y:S01]  /*76f0*/  @!P1 IMAD R8, R9, R10, R8 ;  /* 0x0000000a09089224 */ /* 0x000fe200078e0208 */
[----:B----4-:R-:W-:Y:S06]  /*7700*/  @!P4 BRA `(.L_x_161) ;  /* 0x00000040003cc947 */ /* 0x010fec0003800000 */
.L_x_351:
[----:B------:R-:W-:Y:S01]  /*7710*/  PLOP3.LUT P5, PT, P5, P0, PT, 0xf2, 0x2f ;  /* 0x00000000002f781c */ /* 0x000fe20002fa1e72 */
[----:B------:R-:W-:Y:S01]  /*7720*/  UMOV UR14, 0x0 ;  /* 0x00000000000e7882 */ /* 0x000fe20000000000 */
[----:B------:R-:W-:Y:S01]  /*7730*/  LOP3.LUT R30, R30, 0x1, RZ, 0x3c, !PT ;  /* 0x000000011e1e7812 */ /* 0x000fe200078e3cff */
[----:B------:R-:W-:Y:S01]  /*7740*/  UMOV UR15, 0x10000000 ;  /* 0x10000000000f7882 */ /* 0x000fe20000000000 */
[----:B------:R-:W-:Y:S01]  /*7750*/  UMOV UR12, UR36 ;  /* 0x00000024000c7c82 */ /* 0x000fe20008000000 */
[----:B------:R-:W-:Y:S08]  /*7760*/  @P3 R2UR UR36, R27 ;  /* 0x000000001b2432ca */ /* 0x000ff000000e0000 */
[----:B-1----:R-:W-:Y:S01]  /*7770*/  @!P5 IADD3 R3, P0, PT, R32, 0x580, RZ ;  /* 0x000005802003d810 */ /* 0x002fe20007f1e0ff */
[----:B------:R-:W-:Y:S01]  /*7780*/  @!P5 IMAD.SHL.U32 R94, R94, 0x40, RZ ;  /* 0x000000405e5ed824 */ /* 0x000fe200078e00ff */
[----:B------:R-:W-:Y:S01]  /*7790*/  VOTEU.ALL UP1, P5 ;  /* 0x0000000000ff7886 */ /* 0x000fe20002820000 */
[----:B------:R-:W-:Y:S01]  /*77a0*/  @!P5 IMAD.SHL.U32 R93, R93, 0x40, RZ ;  /* 0x000000405d5dd824 */ /* 0x000fe200078e00ff */
[----:B------:R-:W-:Y:S01]  /*77b0*/  @!P5 R2UR UR9, R3 ;  /* 0x000000000309d2ca */ /* 0x000fe200000e0000 */
[----:B------:R-:W-:Y:S01]  /*77c0*/  @!P5 IMAD.X R0, RZ, RZ, R33, P0 ;  /* 0x000000ffff00d224 */ /* 0x000fe200000e0621 */
[----:B------:R-:W-:Y:S01]  /*77d0*/  @!P5 R2UR UR10, R94 ;  /* 0x000000005e0ad2ca */ /* 0x000fe200000e0000 */
[----:B------:R-:W-:Y:S01]  /*77e0*/  IMAD.IADD R94, R8, 0x1, R81 ;  /* 0x00000001085e7824 */ /* 0x000fe200078e0251 */
[----:B------:R-:W-:Y:S01]  /*77f0*/  @!P5 R2UR UR11, R93 ;  /* 0x000000005d0bd2ca */ /* 0x000fe200000e0000 */
[----:B------:R-:W-:Y:S01]  /*7800*/  IMAD.IADD R93, R13, 0x1, R92 ;  /* 0x000000010d5d7824 */ /* 0x000fe200078e025c */
[----:B------:R-:W-:Y:S02]  /*7810*/  @!P5 R2UR UR8, R0 ;  /* 0x000000000008d2ca */ /* 0x000fe400000e0000 */
[C---:B------:R-:W-:Y:S04]  /*7820*/  ISETP.NE.AND P0, PT, R29.reuse, 0x2, PT ;  /* 0x000000021d00780c */ /* 0x040fe80003f05270 */
[----:B------:R-:W-:Y:S01]  /*7830*/  SEL R3, RZ, 0x1, P0 ;  /* 0x00000001ff037807 */ /* 0x000fe20000000000 */
[----:B------:R-:W-:Y:S01]  /*7840*/  IMAD.U32 R10, RZ, RZ, UR9 ;  /* 0x00000009ff0a7e24 */ /* 0x000fe2000f8e00ff */
[----:B------:R-:W-:Y:S01]  /*7850*/  @!UP1 UIADD3 UR9, UPT, UPT, UR6, 0x480, URZ ;  /* 0x0000048006099890 */ /* 0x000fe2000fffe0ff */
[----:B------:R-:W-:Y:S02]  /*7860*/  SEL R29, R29, RZ, P0 ;  /* 0x000000ff1d1d7207 */ /* 0x000fe40000000000 */
[----:B------:R-:W-:Y:S02]  /*7870*/  LOP3.LUT R28, R28, R3, RZ, 0x3c, !PT ;  /* 0x000000031c1c7212 */ /* 0x000fe400078e3cff */
[----:B------:R-:W-:Y:S01]  /*7880*/  IMAD.U32 R11, RZ, RZ, UR8 ;  /* 0x00000008ff0b7e24 */ /* 0x000fe2000f8e00ff */
[----:B------:R-:W-:Y:S01]  /*7890*/  @!P5 R2UR UR16, R10 ;  /* 0x000000000a10d2ca */ /* 0x000fe200000e0000 */
[----:B------:R-:W-:Y:S01]  /*78a0*/  @!UP1 UIADD3 UR8, UPT, UPT, UR6, 0x600, URZ ;  /* 0x0000060006089890 */ /* 0x000fe2000fffe0ff */
[----:B------:R-:W-:Y:S02]  /*78b0*/  VOTEU.ALL UP1, P5 ;  /* 0x0000000000ff7886 */ /* 0x000fe40002820000 */
[----:B------:R-:W-:Y:S11]  /*78c0*/  @!P5 R2UR UR17, R11 ;  /* 0x000000000b11d2ca */ /* 0x000ff600000e0000 */
[----:B------:R-:W-:Y:S02]  /*78d0*/  @!UPT UIADD3 URZ, UPT, UPT, URZ, URZ, URZ ;  /* 0x000000fffffff290 */ /* 0x000fe4000fffe0ff */
[----:B------:R2:W-:Y:S01]  /*78e0*/  @!UP1 UTMALDG.3D [UR8], [UR16], desc[UR14] ;  /* 0x00000e08100095b4 */ /* 0x0005e20008011000 */
[----:B------:R2:W-:Y:S01]  /*78f0*/  @!P5 SYNCS.ARRIVE.TRANS64.RED.A0TR RZ, [UR6+0x480], R25 ;  /* 0x00048019ffffd9a7 */ /* 0x0005e20008300406 */
[----:B------:R-:W-:Y:S01]  /*7900*/  UPLOP3.LUT UP1, UPT, UPT, UPT, UPT, 0x80, 0x8 ;  /* 0x000000000008789c */ /* 0x000fe20003f2f070 */
[----:B------:R-:W-:Y:S01]  /*7910*/  SYNCS.ARRIVE.TRANS64.RED.A1T0 RZ, [UR37], RZ ;  /* 0x000000ffffff79a7 */ /* 0x000fe20008100425 */
[----:B------:R-:W-:Y:S09]  /*7920*/  @P3 BRA `(.L_x_162) ;  /* 0xfffffff400b43947 */ /* 0x000ff2000383ffff */
[----:B------:R-:W-:Y:S07]  /*7930*/  MOV R0, UR6 ;  /* 0x0000000600007c02 */ /* 0x000fee0008000f00 */
.L_x_163:
[----:B-1----:R-:W-:-:S04]  /*7940*/  SHF.L.U32 R3, R30, 0x1f, RZ ;  /* 0x0000001f1e037819 */ /* 0x002fc800000006ff */
[----:B------:R1:W3:Y:S03]  /*7950*/  SYNCS.PHASECHK.TRANS64.TRYWAIT P0, [R0+URZ+0x488], R3 ;  /* 0x00048803000075a7 */ /* 0x0002e600080011ff */
[----:B---3--:R-:W-:Y:S05]  /*7960*/  @!P0 NANOSLEEP.SYNCS 0x989680 ;  /* 0x009896800000895d */ /* 0x008fea0003900000 */
[----:B------:R-:W3:Y:S02]  /*7970*/  @!P0 SYNCS.PHASECHK.TRANS64 P0, [R0+URZ+0x488], R3 ;  /* 0x00048803000085a7 */ /* 0x000ee400080010ff */
[----:B--23--:R-:W-:Y:S05]  /*7980*/  @P0 EXIT ;  /* 0x000000000000094d */ /* 0x00cfea0003800000 */
[----:B------:R-:W-:Y:S05]  /*7990*/  BRA `(.L_x_163) ;  /* 0xfffffffc00e87947 */ /* 0x000fea000383ffff */
.L_x_154:
[----:B------:R-:W-:-:S06]  /*79a0*/  UISETP.GE.AND UP1, UPT, UR10, 0x4, UPT ;  /* 0x000000040a00788c */ /* 0x000fcc000bf26270 */
[----:B------:R-:W-:-:S13]  /*79b0*/  PLOP3.LUT P0, PT, PT, PT, UP1, 0x80, 0x8 ;  /* 0x000000000008781c */ /* 0x000fda0003f0f018 */
[----:B------:R-:W-:Y:S05]  /*79c0*/  @!P0 EXIT ;  /* 0x000000000000894d */ /* 0x000fea0003800000 */
[----:B------:R-:W-:Y:S01]  /*79d0*/  BAR.SYNC.DEFER_BLOCKING 0x6, 0xa0 ;  /* 0x0182800000007b1d */ /* 0x000fe20000010000 */
[C---:B------:R-:W-:Y:S01]  /*79e0*/  IMAD.SHL.U32 R4, R103.reuse, 0x40, RZ ;  /* 0x0000004067047824 */ /* 0x040fe200078e00ff */
[----:B------:R-:W-:Y:S01]  /*79f0*/  SHF.R.U32.HI R3, RZ, 0x1, R103 ;  /* 0x00000001ff037819 */ /* 0x000fe20000011667 */
[----:B------:R-:W-:Y:S01]  /*7a00*/  IMAD.SHL.U32 R105, R106, 0x800, RZ ;  /* 0x000008006a697824 */ /* 0x000fe200078e00ff */
[----:B------:R-:W-:Y:S01]  /*7a10*/  CS2R R108, SRZ ;  /* 0x00000000006c7805 */ /* 0x000fe2000001ff00 */
[C---:B------:R-:W-:Y:S01]  /*7a20*/  IMAD.U32 R47, R103.reuse, 0x10000, RZ ;  /* 0x00010000672f7824 */ /* 0x040fe200078e00ff */
[----:B------:R-:W-:Y:S01]  /*7a30*/  UMOV UR43, 0x400 ;  /* 0x00000400002b7882 */ /* 0x000fe20000000000 */
[C---:B------:R-:W-:Y:S01]  /*7a40*/  LOP3.LUT R2, R4.reuse, 0x180, RZ, 0xc0, !PT ;  /* 0x0000018004027812 */ /* 0x040fe200078ec0ff */
[----:B------:R-:W-:Y:S01]  /*7a50*/  ULEA UR43, UR37, UR43, 0x18 ;  /* 0x0000002b252b7291 */ /* 0x000fe2000f8ec0ff */
[----:B------:R-:W1:Y:S01]  /*7a60*/  LDC R101, c[0x0][0x370] ;  /* 0x0000dc00ff657b82 */ /* 0x000e620000000800 */
[----:B------:R-:W-:Y:S01]  /*7a70*/  LOP3.LUT R4, R4, 0x640, RZ, 0xc0, !PT ;  /* 0x0000064004047812 */ /* 0x000fe200078ec0ff */
[----:B------:R-:W-:Y:S01]  /*7a80*/  IMAD.MOV.U32 R44, RZ, RZ, RZ ;  /* 0x000000ffff2c7224 */ /* 0x000fe200078e00ff */
[----:B------:R-:W-:Y:S01]  /*7a90*/  LOP3.LUT R3, R2, 0x20, R3, 0xf8, !PT ;  /* 0x0000002002037812 */ /* 0x000fe200078ef803 */
[----:B------:R-:W-:Y:S01]  /*7aa0*/  IMAD.SHL.U32 R2, R103, 0x8, RZ ;  /* 0x0000000867027824 */ /* 0x000fe200078e00ff */
[----:B------:R-:W-:Y:S01]  /*7ab0*/  LOP3.LUT R105, R4, 0x800, R105, 0xf8, !PT ;  /* 0x0000080004697812 */ /* 0x000fe200078ef869 */
[----:B------:R-:W-:Y:S01]  /*7ac0*/  UIADD3 UR4, UPT, UPT, UR43, 0x1600, URZ ;  /* 0x000016002b047890 */ /* 0x000fe2000fffe0ff */
[----:B------:R-:W-:Y:S01]  /*7ad0*/  IMAD.MOV.U32 R110, RZ, RZ, RZ ;  /* 0x000000ffff6e7224 */ /* 0x000fe200078e00ff */
[----:B------:R-:W2:Y:S01]  /*7ae0*/  LDC R42, c[0x0][0xb0c] ;  /* 0x0002c300ff2a7b82 */ /* 0x000ea20000000800 */
[----:B------:R-:W-:Y:S01]  /*7af0*/  LOP3.LUT R4, R3, 0x30, R2, 0x78, !PT ;  /* 0x0000003003047812 */ /* 0x000fe200078e7802 */
[----:B------:R-:W-:Y:S01]  /*7b00*/  IMAD.SHL.U32 R2, R106, 0x200000, RZ ;  /* 0x002000006a027824 */ /* 0x000fe200078e00ff */
[----:B------:R-:W3:Y:S01]  /*7b10*/  LDCU.64 UR46, c[0x0][0x348] ;  /* 0x00006900ff2e77ac */ /* 0x000ee20008000a00 */
[----:B------:R-:W-:Y:S01]  /*7b20*/  IMAD.SHL.U32 R3, R103, 0x10, RZ ;  /* 0x0000001067037824 */ /* 0x000fe200078e00ff */
[----:B------:R-:W-:Y:S01]  /*7b30*/  LOP3.LUT R105, R105, R4, RZ, 0xfc, !PT ;  /* 0x0000000469697212 */ /* 0x000fe200078efcff */
[----:B------:R-:W-:Y:S01]  /*7b40*/  IMAD.MOV.U32 R114, RZ, RZ, RZ ;  /* 0x000000ffff727224 */ /* 0x000fe200078e00ff */
[----:B------:R-:W4:Y:S01]  /*7b50*/  LDS R0, [UR43+0x550] ;  /* 0x0005502bff007984 */ /* 0x000f220008000800 */
[----:B------:R-:W1:Y:S01]  /*7b60*/  LDC R100, c[0x0][0xb20] ;  /* 0x0002c800ff647b82 */ /* 0x000e620000000800 */
[----:B------:R-:W-:Y:S01]  /*7b70*/  LOP3.LUT R2, R2, 0x200000, RZ, 0xc0, !PT ;  /* 0x0020000002027812 */ /* 0x000fe200078ec0ff */
[----:B------:R-:W-:Y:S01]  /*7b80*/  VIADD R104, R105, UR43 ;  /* 0x0000002b69687c36 */ /* 0x000fe20008000000 */
[----:B------:R-:W-:Y:S01]  /*7b90*/  LOP3.LUT R3, R3, 0x20, RZ, 0xc0, !PT ;  /* 0x0000002003037812 */ /* 0x000fe200078ec0ff */
[----:B------:R-:W-:Y:S01]  /*7ba0*/  IMAD.U32 R111, RZ, RZ, UR4 ;  /* 0x00000004ff6f7e24 */ /* 0x000fe2000f8e00ff */
[----:B------:R-:W-:Y:S01]  /*7bb0*/  LOP3.LUT R47, R2, 0x400000, R47, 0xf8, !PT ;  /* 0x00400000022f7812 */ /* 0x000fe200078ef82f */
[----:B------:R-:W1:Y:S01]  /*7bc0*/  LDCU.64 UR38, c[0x0][0x888] ;  /* 0x00011100ff2677ac */ /* 0x000e620008000a00 */
[----:B------:R-:W-:Y:S01]  /*7bd0*/  IADD3 R104, PT, PT, -R3, 0x600, R104 ;  /* 0x0000060003687810 */ /* 0x000fe20007ffe168 */
[----:B------:R-:W1:Y:S01]  /*7be0*/  LDC R41, c[0x0][0xb30] ;  /* 0x0002cc00ff297b82 */ /* 0x000e620000000800 */
[----:B------:R-:W-:-:S07]  /*7bf0*/  UIADD3 UR42, UPT, UPT, UR43, 0x600, URZ ;  /* 0x000006002b2a7890 */ /* 0x000fce000fffe0ff */
[----:B------:R-:W1:Y:S08]  /*7c00*/  LDC.64 R90, c[0x0][0xb10] ;  /* 0x0002c400ff5a7b82 */ /* 0x000e700000000a00 */
[----:B------:R-:W1:Y:S08]  /*7c10*/  LDC.64 R38, c[0x0][0xb18] ;  /* 0x0002c600ff267b82 */ /* 0x000e700000000a00 */
[----:B------:R-:W1:Y:S01]  /*7c20*/  LDC.64 R86, c[0x0][0x888] ;  /* 0x00022200ff567b82 */ /* 0x000e620000000a00 */
[----:B----4-:R-:W-:-:S07]  /*7c30*/  IMAD.IADD R47, R0, 0x1, R47 ;  /* 0x00000001002f7824 */ /* 0x010fce00078e022f */
[----:B------:R-:W4:Y:S08]  /*7c40*/  LDC.64 R36, c[0x0][0xb28] ;  /* 0x0002ca00ff247b82 */ /* 0x000f300000000a00 */
[----:B------:R-:W1:Y:S08]  /*7c50*/  LDC.64 R88, c[0x0][0x890] ;  /* 0x00022400ff587b82 */ /* 0x000e700000000a00 */
[----:B------:R-:W1:Y:S08]  /*7c60*/  LDC.64 R84, c[0x0][0x8b0] ;  /* 0x00022c00ff547b82 */ /* 0x000e700000000a00 */
[----:B------:R-:W1:Y:S08]  /*7c70*/  LDC.64 R82, c[0x0][0x8a8] ;  /* 0x00022a00ff527b82 */ /* 0x000e700000000a00 */
[----:B--23--:R-:W1:Y:S02]  /*7c80*/  LDC R102, c[0x0][0x374] ;  /* 0x0000dd00ff667b82 */ /* 0x00ce640000000800 */
.L_x_181:
[C---:B------:R-:W-:Y:S02]  /*7c90*/  LEA R0, R114.reuse, UR43, 0x3 ;  /* 0x0000002b72007c11 */ /* 0x040fe4000f8e18ff */
[----:B------:R-:W-:Y:S02]  /*7ca0*/  SHF.L.U32 R3, R109, 0x1f, RZ ;  /* 0x0000001f6d037819 */ /* 0x000fe400000006ff */
[----:B------:R-:W-:Y:S02]  /*7cb0*/  LEA R16, R114, UR43, 0x4 ;  /* 0x0000002b72107c11 */ /* 0x000fe4000f8e20ff */
[----:B--2---:R-:W2:Y:S02]  /*7cc0*/  SYNCS.PHASECHK.TRANS64.TRYWAIT P0, [R0+URZ+0x4a0], R3 ;  /* 0x0004a003000075a7 */ /* 0x004ea400080011ff */
[----:B--23--:R-:W-:Y:S05]  /*7cd0*/  @!P0 BRA `(.L_x_164) ;  /* 0x0000003800e08947 */ /* 0x00cfea0003800000 */
.L_x_352:
[----:B------:R-:W3:Y:S01]  /*7ce0*/  LDC.64 R12, c[0x0][0xb10] ;  /* 0x0002c400ff0c7b82 */ /* 0x000ee20000000a00 */
[----:B------:R-:W4:Y:S01]  /*7cf0*/  LDS.128 R16, [R16+0x530] ;  /* 0x0005300010107984 */ /* 0x000f220000000c00 */
[----:B-1----:R-:W-:Y:S01]  /*7d00*/  ISETP.NE.AND P1, PT, R41, 0x1, PT ;  /* 0x000000012900780c */ /* 0x002fe20003f25270 */
[----:B--2---:R-:W-:Y:S01]  /*7d10*/  VIADD R0, R0, 0x4b0 ;  /* 0x000004b000007836 */ /* 0x004fe20000000000 */
[----:B------:R-:W-:Y:S04]  /*7d20*/  ISETP.GE.AND P0, PT, R40, 0x1, PT ;  /* 0x000000012800780c */ /* 0x000fe80003f06270 */
[----:B------:R-:W1:Y:S01]  /*7d30*/  LDC.64 R10, c[0x0][0xb18] ;  /* 0x0002c600ff0a7b82 */ /* 0x000e620000000a00 */
[----:B------:R-:W-:Y:S01]  /*7d40*/  PRMT R0, RZ, 0x654, R0 ;  /* 0x00000654ff007816 */ /* 0x000fe20000000000 */
[----:B------:R-:W-:Y:S01]  /*7d50*/  @!PT LDS RZ, [RZ] ;  /* 0x00000000fffff984 */ /* 0x000fe20000000800 */
[----:B------:R-:W-:Y:S01]  /*7d60*/  @!PT LDS RZ, [RZ] ;  /* 0x00000000fffff984 */ /* 0x000fe20000000800 */
[----:B------:R-:W-:Y:S01]  /*7d70*/  @!PT LDS RZ, [RZ] ;  /* 0x00000000fffff984 */ /* 0x000fe20000000800 */
[----:B------:R-:W-:Y:S01]  /*7d80*/  @!PT LDS RZ, [RZ] ;  /* 0x00000000fffff984 */ /* 0x000fe20000000800 */
[----:B------:R2:W-:Y:S06]  /*7d90*/  MEMBAR.ALL.CTA ;  /* 0x0000000000007992 */ /* 0x0005ec0000008000 */
[----:B--2---:R-:W2:Y:S01]  /*7da0*/  FENCE.VIEW.ASYNC.S ;  /* 0x00000000000073c6 */ /* 0x004ea20000000000 */
[----:B------:R-:W1:Y:S08]  /*7db0*/  @!P1 LDC R14, c[0x0][0xb20] ;  /* 0x0002c800ff0e9b82 */ /* 0x000e700000000800 */
[----:B------:R-:W1:Y:S01]  /*7dc0*/  @!P1 LDC R9, c[0x0][0xb0c] ;  /* 0x0002c300ff099b82 */ /* 0x000e620000000800 */
[----:B--2---:R2:W-:Y:S01]  /*7dd0*/  SYNCS.ARRIVE.TRANS64.RED.A1T0 RZ, [R0+URZ], RZ ;  /* 0x000000ff00ff79a7 */ /* 0x0045e200081004ff */
[----:B----4-:R-:W-:Y:S04]  /*7de0*/  LOP3.LUT P4, RZ, R18, 0x1, RZ, 0xc0, !PT ;  /* 0x0000000112ff7812 */ /* 0x010fe8000788c0ff */
[----:B------:R-:W-:Y:S09]  /*7df0*/  P2R R112, PR, RZ, 0x10 ;  /* 0x00000010ff707803 */ /* 0x000ff20000000000 */
[----:B------:R-:W-:Y:S02]  /*7e00*/  @P4 MOV R45, R16 ;  /* 0x00000010002d4202 */ /* 0x000fe40000000f00 */
[----:B------:R-:W-:Y:S01]  /*7e10*/  @P4 LOP3.LUT R43, R17, 0xffff, RZ, 0xc0, !PT ;  /* 0x0000ffff112b4812 */ /* 0x000fe200078ec0ff */
[----:B--23--:R-:W-:Y:S06]  /*7e20*/  @!P0 BRA `(.L_x_165) ;  /* 0x0000000000a48947 */ /* 0x00cfec0003800000 */
[----:B------:R-:W-:Y:S01]  /*7e30*/  IMAD.HI.U32 R21, R102, R39, RZ ;  /* 0x0000002766157227 */ /* 0x000fe200078e00ff */
[----:B------:R-:W-:Y:S02]  /*7e40*/  ISETP.NE.AND P0, PT, R38, 0x1, PT ;  /* 0x000000012600780c */ /* 0x000fe40003f05270 */
[----:B------:R-:W-:Y:S01]  /*7e50*/  ISETP.NE.AND P2, PT, R40, 0x1, PT ;  /* 0x000000012800780c */ /* 0x000fe20003f45270 */
[----:B------:R-:W-:Y:S01]  /*7e60*/  IMAD.HI.U32 R20, R101, R90, RZ ;  /* 0x0000005a65147227 */ /* 0x000fe200078e00ff */
[----:B------:R-:W-:Y:S02]  /*7e70*/  SHF.R.U32.HI R21, RZ, R100, R21 ;  /* 0x00000064ff157219 */ /* 0x000fe40000011615 */
[----:B------:R-:W-:Y:S01]  /*7e80*/  ISETP.NE.AND P3, PT, R42, 0x1, PT ;  /* 0x000000012a00780c */ /* 0x000fe20003f65270 */
[----:B------:R-:W-:Y:S01]  /*7e90*/  IMAD.HI.U32 R24, R45, R90, RZ ;  /* 0x0000005a2d187227 */ /* 0x000fe200078e00ff */
[----:B------:R-:W-:Y:S02]  /*7ea0*/  SHF.R.U32.HI R20, RZ, R91, R20 ;  /* 0x0000005bff147219 */ /* 0x000fe40000011614 */
[----:B------:R-:W-:Y:S01]  /*7eb0*/  SEL R3, R102, R21, !P0 ;  /* 0x0000001566037207 */ /* 0x000fe20004000000 */
[----:B------:R-:W-:Y:S01]  /*7ec0*/  IMAD.HI.U32 R21, R43, R39, RZ ;  /* 0x000000272b157227 */ /* 0x000fe200078e00ff */
[----:B------:R-:W-:Y:S02]  /*7ed0*/  SEL R7, R101, R20, !P3 ;  /* 0x0000001465077207 */ /* 0x000fe40005800000 */
[----:B------:R-:W-:Y:S01]  /*7ee0*/  SHF.R.U32.HI R24, RZ, R91, R24 ;  /* 0x0000005bff187219 */ /* 0x000fe20000011618 */
[-C--:B------:R-:W-:Y:S04]  /*7ef0*/  IMAD.HI.U32 R20, R3, R36.reuse, RZ ;  /* 0x0000002403147227 */ /* 0x080fe800078e00ff */
[----:B------:R-:W-:Y:S01]  /*7f00*/  IMAD.HI.U32 R22, R7, R36, RZ ;  /* 0x0000002407167227 */ /* 0x000fe200078e00ff */
[-C--:B------:R-:W-:Y:S02]  /*7f10*/  @P2 SHF.R.U32.HI R3, RZ, R37.reuse, R20 ;  /* 0x00000025ff032219 */ /* 0x080fe40000011614 */
[----:B------:R-:W-:Y:S02]  /*7f20*/  SHF.R.U32.HI R20, RZ, R100, R21 ;  /* 0x00000064ff147219 */ /* 0x000fe40000011615 */
[----:B------:R-:W-:Y:S01]  /*7f30*/  @P2 SHF.R.U32.HI R7, RZ, R37, R22 ;  /* 0x00000025ff072219 */ /* 0x000fe20000011616 */
[C---:B------:R-:W-:Y:S01]  /*7f40*/  IMAD R2, R40.reuse, R3, RZ ;  /* 0x0000000328027224 */ /* 0x040fe200078e02ff */
[----:B------:R-:W-:Y:S02]  /*7f50*/  SEL R5, R43, R20, !P0 ;  /* 0x000000142b057207 */ /* 0x000fe40004000000 */
[----:B------:R-:W-:Y:S01]  /*7f60*/  SEL R3, R45, R24, !P3 ;  /* 0x000000182d037207 */ /* 0x000fe20005800000 */
[----:B------:R-:W-:Y:S01]  /*7f70*/  IMAD R4, R40, R7, RZ ;  /* 0x0000000728047224 */ /* 0x000fe200078e02ff */
[C---:B------:R-:W-:Y:S01]  /*7f80*/  ISETP.GE.AND P0, PT, R5.reuse, R2, PT ;  /* 0x000000020500720c */ /* 0x040fe20003f06270 */
[----:B------:R-:W-:Y:S03]  /*7f90*/  IMAD.HI.U32 R6, R5, R36, RZ ;  /* 0x0000002405067227 */ /* 0x000fe600078e00ff */
[----:B------:R-:W-:Y:S01]  /*7fa0*/  ISETP.GE.OR P0, PT, R3, R4, P0 ;  /* 0x000000040300720c */ /* 0x000fe20000706670 */
[----:B------:R-:W-:Y:S01]  /*7fb0*/  IMAD.MOV R4, RZ, RZ, -R3 ;  /* 0x000000ffff047224 */ /* 0x000fe200078e0a03 */
[-C--:B------:R-:W-:Y:S03]  /*7fc0*/  SHF.R.U32.HI R6, RZ, R37.reuse, R6 ;  /* 0x00000025ff067219 */ /* 0x080fe60000011606 */
[----:B------:R-:W-:Y:S01]  /*7fd0*/  IMAD R45, R42, R4, R45 ;  /* 0x000000042a2d7224 */ /* 0x000fe200078e022d */
[----:B------:R-:W-:Y:S05]  /*7fe0*/  SEL R15, R5, R6, !P2 ;  /* 0x00000006050f7207 */ /* 0x000fea0005000000 */
[----:B------:R-:W-:Y:S02]  /*7ff0*/  IMAD.MOV R6, RZ, RZ, -R15 ;  /* 0x000000ffff067224 */ /* 0x000fe400078e0a0f */
[C---:B------:R-:W-:Y:S04]  /*8000*/  @!P0 IMAD.HI.U32 R2, R3.reuse, R36, RZ ;  /* 0x0000002403028227 */ /* 0x040fe800078e00ff */
[----:B------:R-:W-:Y:S01]  /*8010*/  IMAD R6, R40, R6, R5 ;  /* 0x0000000628067224 */ /* 0x000fe200078e0205 */
[----:B------:R-:W-:Y:S04]  /*8020*/  @!P0 SHF.R.U32.HI R2, RZ, R37, R2 ;  /* 0x00000025ff028219 */ /* 0x000fe80000011602 */
[----:B------:R-:W-:Y:S02]  /*8030*/  @!P0 SEL R0, R3, R2, !P2 ;  /* 0x0000000203008207 */ /* 0x000fe40005000000 */
[----:B------:R-:W-:Y:S02]  /*8040*/  IADD3 R2, PT, PT, -R5, RZ, RZ ;  /* 0x000000ff05027210 */ /* 0x000fe40007ffe1ff */
[----:B------:R-:W-:Y:S01]  /*8050*/  @!P0 IADD3 R8, PT, PT, R15, -R0, RZ ;  /* 0x800000000f088210 */ /* 0x000fe20007ffe0ff */
[----:B------:R-:W-:Y:S02]  /*8060*/  @!P0 IMAD R0, R7, R6, R0 ;  /* 0x0000000607008224 */ /* 0x000fe400078e0200 */
[----:B------:R-:W-:Y:S02]  /*8070*/  IMAD R43, R38, R2, R43 ;  /* 0x00000002262b7224 */ /* 0x000fe400078e022b */
[----:B------:R-:W-:Y:S02]  /*8080*/  @!P0 IMAD R5, R8, R40, R3 ;  /* 0x0000002808058224 */ /* 0x000fe400078e0203 */
[----:B------:R-:W-:Y:S04]  /*8090*/  @!P0 IMAD.MOV.U32 R3, RZ, RZ, R0 ;  /* 0x000000ffff038224 */ /* 0x000fe800078e0000 */
[----:B------:R-:W-:Y:S02]  /*80a0*/  IMAD R45, R3, R42, R45 ;  /* 0x0000002a032d7224 */ /* 0x000fe400078e022d */
[----:B------:R-:W-:Y:S07]  /*80b0*/  IMAD R43, R5, R38, R43 ;  /* 0x00000026052b7224 */ /* 0x000fee00078e022b */
.L_x_165:
[----:B------:R-:W-:Y:S01]  /*80c0*/  @!P1 IMAD.HI.U32 R0, R45, R12, RZ ;  /* 0x0000000c2d009227 */ /* 0x000fe200078e00ff */
[----:B-1----:R-:W-:Y:S01]  /*80d0*/  @!P1 ISETP.NE.AND P0, PT, R10, 0x1, PT ;  /* 0x000000010a00980c */ /* 0x002fe20003f05270 */
[----:B------:R-:W-:Y:S01]  /*80e0*/  ULOP3.LUT UP0, URZ, UR42, 0x1b0, URZ, 0xc0, !UPT ;  /* 0x000001b02aff7892 */ /* 0x000fe2000f80c0ff */
[----:B------:R-:W-:Y:S01]  /*80f0*/  @!P1 ISETP.NE.AND P2, PT, R9, 0x1, PT ;  /* 0x000000010900980c */ /* 0x000fe20003f45270 */
[----:B------:R-:W-:Y:S01]  /*8100*/  @!P1 IMAD.HI.U32 R3, R43, R11, RZ ;  /* 0x0000000b2b039227 */ /* 0x000fe200078e00ff */
[----:B------:R-:W-:Y:S02]  /*8110*/  @!P1 SHF.R.U32.HI R0, RZ, R13, R0 ;  /* 0x0000000dff009219 */ /* 0x000fe40000011600 */
[----:B------:R-:W-:Y:S01]  /*8120*/  @P4 SHF.R.U32.HI R107, RZ, 0x10, R17 ;  /* 0x00000010ff6b4819 */ /* 0x000fe20000011611 */
[----:B------:R-:W-:Y:S01]  /*8130*/  VIADD R114, R114, 0x1 ;  /* 0x0000000172727836 */ /* 0x000fe20000000000 */
[----:B------:R-:W-:Y:S02]  /*8140*/  @!P1 SHF.R.U32.HI R2, RZ, R14, R3 ;  /* 0x0000000eff029219 */ /* 0x000fe40000011603 */
[----:B------:R-:W-:Y:S02]  /*8150*/  @!P1 SEL R3, R45, R0, !P2 ;  /* 0x000000002d039207 */ /* 0x000fe40005000000 */
[----:B------:R-:W-:Y:S05]  /*8160*/  @!P1 SEL R2, R43, R2, !P0 ;  /* 0x000000022b029207 */ /* 0x000fea0004000000 */
[----:B------:R-:W-:Y:S02]  /*8170*/  @!P1 IMAD.IADD R0, R2, 0x1, -R3 ;  /* 0x0000000102009824 */ /* 0x000fe400078e0a03 */
[----:B------:R-:W-:Y:S02]  /*8180*/  @!P1 IMAD.IADD R2, R3, 0x1, -R2 ;  /* 0x0000000103029824 */ /* 0x000fe400078e0a02 */
[----:B------:R-:W-:Y:S02]  /*8190*/  @!P1 IMAD R45, R0, R9, R45 ;  /* 0x00000009002d9224 */ /* 0x000fe400078e022d */
[----:B------:R-:W-:Y:S01]  /*81a0*/  @!P1 IMAD R43, R2, R10, R43 ;  /* 0x0000000a022b9224 */ /* 0x000fe200078e022b */
[----:B------:R-:W-:Y:S06]  /*81b0*/  BRA.U !UP0, `(.L_x_166) ;  /* 0x0000000108407547 */ /* 0x000fec000b800000 */
[----:B------:R-:W1:Y:S01]  /*81c0*/  LDCU.64 UR8, c[0x4][0x80] ;  /* 0x01001000ff0877ac */ /* 0x000e620008000a00 */
[----:B------:R-:W-:Y:S01]  /*81d0*/  MOV R3, 0x0 ;  /* 0x0000000000037802 */ /* 0x000fe20000000f00 */
[----:B------:R-:W-:Y:S02]  /*81e0*/  HFMA2 R12, -RZ, RZ, 0, 5.9604644775390625e-08 ;  /* 0x00000001ff0c7431 */ /* 0x000fe400000001ff */
[----:B------:R-:W-:Y:S02]  /*81f0*/  IMAD.MOV.U32 R8, RZ, RZ, 0x70 ;  /* 0x00000070ff087424 */ /* 0x000fe400078e00ff */
[----:B------:R-:W-:Y:S01]  /*8200*/  IMAD.MOV.U32 R13, RZ, RZ, RZ ;  /* 0x000000ffff0d7224 */ /* 0x000fe200078e00ff */
[----:B------:R-:W2:Y:S01]  /*8210*/  LDCU.64 UR6, c[0x4][0x88] ;  /* 0x01001100ff0677ac */ /* 0x000ea20008000a00 */
[----:B------:R-:W3:Y:S01]  /*8220*/  LDC.64 R2, c[0x4][R3] ;  /* 0x0100000003027b82 */ /* 0x000ee20000000a00 */
[----:B------:R-:W4:Y:S01]  /*8230*/  LDCU.64 UR4, c[0x4][0x8] ;  /* 0x01000100ff0477ac */ /* 0x000f220008000a00 */
[----:B-1----:R-:W-:Y:S01]  /*8240*/  MOV R5, UR9 ;  /* 0x0000000900057c02 */ /* 0x002fe20008000f00 */
[----:B------:R-:W-:Y:S01]  /*8250*/  IMAD.U32 R4, RZ, RZ, UR8 ;  /* 0x00000008ff047e24 */ /* 0x000fe2000f8e00ff */
[----:B--2---:R-:W-:Y:S01]  /*8260*/  MOV R7, UR7 ;  /* 0x0000000700077c02 */ /* 0x004fe20008000f00 */
[----:B------:R-:W-:Y:S01]  /*8270*/  IMAD.U32 R6, RZ, RZ, UR6 ;  /* 0x00000006ff067e24 */ /* 0x000fe2000f8e00ff */
[----:B----4-:R-:W-:Y:S01]  /*8280*/  MOV R11, UR5 ;  /* 0x00000005000b7c02 */ /* 0x010fe20008000f00 */
[----:B------:R-:W-:Y:S02]  /*8290*/  IMAD.U32 R10, RZ, RZ, UR4 ;  /* 0x00000004ff0a7e24 */ /* 0x000fe4000f8e00ff */
[----:B------:R-:W-:Y:S07]  /*82a0*/  LEPC R20, `(.L_x_166) ;  /* 0x000000001014794e */ /* 0x000fee0000000000 */
[----:B---3-5:R-:W-:Y:S05]  /*82b0*/  CALL.ABS.NOINC R2 ;  /* 0x0000000002007343 */ /* 0x028fea0003c00000 */
.L_x_166:
[----:B------:R-:W-:Y:S01]  /*82c0*/  LOP3.LUT P0, RZ, R111, 0x1b0, RZ, 0xc0, !PT ;  /* 0x000001b06fff7812 */ /* 0x000fe2000780c0ff */
[----:B------:R-:W-:Y:S11]  /*82d0*/  BSSY.RECONVERGENT B6, `(.L_x_167) ;  /* 0x0000013000067945 */ /* 0x000ff60003800200 */
[----:B------:R-:W-:Y:S01]  /*82e0*/  @!UPT UIADD3 URZ, UPT, UPT, URZ, URZ, URZ ;  /* 0x000000fffffff290 */ /* 0x000fe2000fffe0ff */
[----:B------:R-:W-:Y:S05]  /*82f0*/  @!P0 BRA `(.L_x_168) ;  /* 0x0000000000408947 */ /* 0x000fea0003800000 */
        /* <DEDUP_REMOVED lines=16> */
.L_x_168:
[----:B------:R-:W-:Y:S05]  /*8400*/  BSYNC.RECONVERGENT B6 ;  /* 0x0000000000067941 */ /* 0x000fea0003800200 */
.L_x_167:
[----:B------:R-:W-:Y:S01]  /*8410*/  ISETP.NE.U32.AND P3, PT, R88, RZ, PT ;  /* 0x000000ff5800720c */ /* 0x000fe20003f65070 */
[----:B------:R-:W-:Y:S01]  /*8420*/  UISETP.NE.AND UP1, UPT, UR44, URZ, UPT ;  /* 0x000000ff2c00728c */ /* 0x000fe2000bf25270 */
[----:B------:R-:W-:Y:S02]  /*8430*/  ISETP.NE.U32.AND P4, PT, R84, RZ, PT ;  /* 0x000000ff5400720c */ /* 0x000fe40003f85070 */
[----:B------:R-:W-:Y:S02]  /*8440*/  ISETP.NE.AND.EX P3, PT, R89, RZ, PT, P3 ;  /* 0x000000ff5900720c */ /* 0x000fe40003f65330 */
[----:B------:R-:W-:Y:S02]  /*8450*/  PLOP3.LUT P1, PT, PT, PT, PT, 0x8, 0x80 ;  /* 0x000000000080781c */ /* 0x000fe40003f2e170 */
[----:B------:R-:W-:Y:S02]  /*8460*/  PLOP3.LUT P0, PT, PT, PT, UP1, 0x80, 0x8 ;  /* 0x000000000008781c */ /* 0x000fe40003f0f018 */
[----:B------:R-:W-:Y:S02]  /*8470*/  ISETP.NE.AND.EX P4, PT, R85, RZ, PT, P4 ;  /* 0x000000ff5500720c */ /* 0x000fe40003f85340 */
[----:B------:R-:W1:Y:S09]  /*8480*/  @UP1 LDCU.64 UR4, c[0x0][0x888] ;  /* 0x00011100ff0417ac */ /* 0x000e720008000a00 */
[----:B------:R-:W-:Y:S01]  /*8490*/  @P0 PLOP3.LUT P1, PT, P3, PT, PT, 0x80, 0x8 ;  /* 0x000000000008081c */ /* 0x000fe20001f2f070 */
[----:B-1----:R-:W-:Y:S04]  /*84a0*/  @UP1 UISETP.NE.U32.AND UP0, UPT, UR4, URZ, UPT ;  /* 0x000000ff0400128c */ /* 0x002fe8000bf05070 */
[----:B------:R-:W-:Y:S04]  /*84b0*/  @UP1 UISETP.NE.AND.EX UP0, UPT, UR5, URZ, UPT, UP0 ;  /* 0x000000ff0500128c */ /* 0x000fe8000bf05300 */
[----:B------:R-:W-:Y:S01]  /*84c0*/  @UP1 USEL UR4, URZ, 0xffffffff, UP0 ;  /* 0xffffffffff041887 */ /* 0x000fe20008000000 */
[----:B------:R-:W-:Y:S11]  /*84d0*/  @!P3 BRA `(.L_x_169) ;  /* 0x00000000002cb947 */ /* 0x000ff60003800000 */
[----:B------:R-:W-:Y:S01]  /*84e0*/  ISETP.NE.U32.AND P2, PT, R86, RZ, PT ;  /* 0x000000ff5600720c */ /* 0x000fe20003f45070 */
[----:B------:R-:W-:Y:S03]  /*84f0*/  IMAD.MOV.U32 R95, RZ, RZ, 0x1 ;  /* 0x00000001ff5f7424 */ /* 0x000fe600078e00ff */
[----:B------:R-:W-:Y:S11]  /*8500*/  ISETP.NE.AND.EX P2, PT, R87, RZ, PT, P2 ;  /* 0x000000ff5700720c */ /* 0x000ff60003f45320 */
[----:B------:R-:W-:Y:S02]  /*8510*/  @!UPT UIADD3 URZ, UPT, UPT, URZ, URZ, URZ ;  /* 0x000000fffffff290 */ /* 0x000fe4000fffe0ff */
[----:B------:R-:W1:Y:S01]  /*8520*/  @P2 LDC.64 R2, c[0x0][0x888] ;  /* 0x00022200ff022b82 */ /* 0x000e620000000a00 */
[----:B------:R-:W-:Y:S04]  /*8530*/  @P2 IMAD R0, R88, UR36, RZ ;  /* 0x0000002458002c24 */ /* 0x000fe8000f8e02ff */
[----:B-1----:R-:W-:Y:S04]  /*8540*/  @P2 IMAD.WIDE R2, R0, 0x4, R2 ;  /* 0x0000000400022825 */ /* 0x002fe800078e0202 */
[----:B------:R-:W-:Y:S01]  /*8550*/  HFMA2 R0, -RZ, RZ, 0, 5.9604644775390625e-08 ;  /* 0x00000001ff007431 */ /* 0x000fe200000001ff */
[----:B-----5:R1:W5:Y:S04]  /*8560*/  @P2 LDG.E R49, desc[UR40][R2.64] ;  /* 0x0000002802312981 */ /* 0x020368000c1e1900 */
[----:B------:R-:W-:Y:S01]  /*8570*/  @!P2 PRMT R95, R0, 0x7610, R95 ;  /* 0x00007610005fa816 */ /* 0x000fe2000000005f */
[----:B-1----:R-:W2:Y:S06]  /*8580*/  @!P2 LDC R49, c[0x0][0x880] ;  /* 0x00022000ff31ab82 */ /* 0x002eac0000000800 */
.L_x_169:
[----:B------:R-:W-:Y:S05]  /*8590*/  @!P4 BRA `(.L_x_170) ;  /* 0x000000000020c947 */ /* 0x000fea0003800000 */
[----:B------:R-:W-:Y:S04]  /*85a0*/  ISETP.NE.U32.AND P2, PT, R82, RZ, PT ;  /* 0x000000ff5200720c */ /* 0x000fe80003f45070 */
[----:B------:R-:W-:Y:S11]  /*85b0*/  ISETP.NE.AND.EX P2, PT, R83, RZ, PT, P2 ;  /* 0x000000ff5300720c */ /* 0x000ff60003f45320 */
[----:B------:R-:W-:Y:S02]  /*85c0*/  @!UPT UIADD3 URZ, UPT, UPT, URZ, URZ, URZ ;  /* 0x000000fffffff290 */ /* 0x000fe4000fffe0ff */
[----:B------:R-:W1:Y:S01]  /*85d0*/  @P2 LDC.64 R2, c[0x0][0x8a8] ;  /* 0x00022a00ff022b82 */ /* 0x000e620000000a00 */
[----:B------:R-:W-:Y:S04]  /*85e0*/  @P2 IMAD R0, R84, UR36, RZ ;  /* 0x0000002454002c24 */ /* 0x000fe8000f8e02ff */
[----:B-1----:R-:W-:Y:S05]  /*85f0*/  @P2 IMAD.WIDE R2, R0, 0x4, R2 ;  /* 0x0000000400022825 */ /* 0x002fea00078e0202 */
[----:B-----5:R1:W5:Y:S02]  /*8600*/  @P2 LDG.E R46, desc[UR40][R2.64] ;  /* 0x00000028022e2981 */ /* 0x020364000c1e1900 */
[----:B-1----:R-:W3:Y:S02]  /*8610*/  @!P2 LDC R46, c[0x0][0x8a0] ;  /* 0x00022800ff2eab82 */ /* 0x002ee40000000800 */
.L_x_170:
[----:B--2--5:R-:W-:Y:S01]  /*8620*/  @P0 FSETP.NEU.AND P4, PT, R49, RZ, PT ;  /* 0x000000ff3100020b */ /* 0x024fe20003f8d000 */
[----:B------:R-:W-:Y:S01]  /*8630*/  IMAD.U32 R0, RZ, RZ, UR4 ;  /* 0x00000004ff007e24 */ /* 0x000fe2000f8e00ff */
[----:B------:R-:W-:Y:S01]  /*8640*/  @P0 LOP3.LUT P2, RZ, R95, 0xff, RZ, 0xc0, !PT ;  /* 0x000000ff5fff0812 */ /* 0x000fe2000784c0ff */
[----:B------:R-:W-:Y:S01]  /*8650*/  BSSY B1, `(.L_x_171) ;  /* 0x0000034000017945 */ /* 0x000fe20003800000 */
[----:B------:R-:W-:Y:S01]  /*8660*/  @P0 SEL R3, RZ, 0xffffffff, P4 ;  /* 0xffffffffff030807 */ /* 0x000fe20002000000 */
[C---:B------:R-:W-:Y:S01]  /*8670*/  IMAD R32, R44.reuse, 0x20, R47 ;  /* 0x000000202c207824 */ /* 0x040fe200078e022f */
[----:B------:R-:W-:Y:S02]  /*8680*/  LEA R113, R44, UR43, 0x3 ;  /* 0x0000002b2c717c11 */ /* 0x000fe4000f8e18ff */
[----:B------:R-:W-:Y:S02]  /*8690*/  CS2R R54, SRZ ;  /* 0x0000000000367805 */ /* 0x000fe4000001ff00 */
[----:B------:R-:W-:Y:S02]  /*86a0*/  @P1 SEL R3, R0, R3, !P2 ;  /* 0x0000000300031207 */ /* 0x000fe40005000000 */
[----:B------:R-:W-:Y:S02]  /*86b0*/  CS2R R52, SRZ ;  /* 0x0000000000347805 */ /* 0x000fe4000001ff00 */
[----:B------:R-:W-:Y:S02]  /*86c0*/  SHF.L.U32 R2, R110, 0x1f, RZ ;  /* 0x0000001f6e027819 */ /* 0x000fe400000006ff */
[----:B------:R-:W-:Y:S02]  /*86d0*/  CS2R R58, SRZ ;  /* 0x00000000003a7805 */ /* 0x000fe4000001ff00 */
[----:B------:R-:W-:Y:S02]  /*86e0*/  @P0 LOP3.LUT R3, R3, 0x1, RZ, 0xc0, !PT ;  /* 0x0000000103030812 */ /* 0x000fe400078ec0ff */
[----:B------:R-:W-:Y:S02]  /*86f0*/  CS2R R56, SRZ ;  /* 0x0000000000387805 */ /* 0x000fe4000001ff00 */
[----:B------:R-:W-:Y:S02]  /*8700*/  PLOP3.LUT P5, PT, PT, PT, PT, 0x8, 0x80 ;  /* 0x000000000080781c */ /* 0x000fe40003fae170 */
[----:B------:R-:W-:Y:S11]  /*8710*/  ISETP.NE.U32.OR P1, PT, R3, 0x1, !P0 ;  /* 0x000000010300780c */ /* 0x000ff60004725470 */
[----:B------:R-:W-:Y:S02]  /*8720*/  @!UPT UIADD3 URZ, UPT, UPT, URZ, URZ, URZ ;  /* 0x000000fffffff290 */ /* 0x000fe4000fffe0ff */
[----:B------:R-:W-:Y:S04]  /*8730*/  @P1 SHF.L.U32 R4, R108, 0x1f, RZ ;  /* 0x0000001f6c041819 */ /* 0x000fe800000006ff */
[----:B------:R-:W1:Y:S01]  /*8740*/  @P1 SYNCS.PHASECHK.TRANS64.TRYWAIT P0, [UR43+0x480], R4 ;  /* 0x00048004ff0015a7 */ /* 0x000e62000800112b */
[----:B------:R2:W4:Y:S01]  /*8750*/  SYNCS.PHASECHK.TRANS64.TRYWAIT P4, [R113+URZ+0x4c0], R2 ;  /* 0x0004c002710075a7 */ /* 0x00052200080811ff */
[----:B-1----:R-:W-:Y:S01]  /*8760*/  @P1 PLOP3.LUT P5, PT, P0, PT, PT, 0x8, 0x80 ;  /* 0x000000000080181c */ /* 0x002fe200007ae170 */
[----:B------:R-:W-:Y:S01]  /*8770*/  @!UPT UIADD3 URZ, UPT, UPT, URZ, URZ, URZ ;  /* 0x000000fffffff290 */ /* 0x000fe2000fffe0ff */
[----:B--2-4-:R-:W-:Y:S11]  /*8780*/  @!P1 BRA `(.L_x_172) ;  /* 0x0000000000809947 */ /* 0x014ff60003800000 */
[----:B------:R-:W-:Y:S01]  /*8790*/  ISETP.NE.U32.AND P0, PT, RZ, UR38, PT ;  /* 0x00000026ff007c0c */ /* 0x000fe2000bf05070 */
[----:B------:R-:W-:Y:S01]  /*87a0*/  BSSY B0, `(.L_x_173) ;  /* 0x0000012000007945 */ /* 0x000fe20003800000 */
[----:B------:R-:W-:Y:S02]  /*87b0*/  FSETP.NEU.AND P2, PT, R49, RZ, PT ;  /* 0x000000ff3100720b */ /* 0x000fe40003f4d000 */
[----:B------:R-:W-:Y:S02]  /*87c0*/  CS2R R58, SRZ ;  /* 0x00000000003a7805 */ /* 0x000fe4000001ff00 */
[----:B------:R-:W-:Y:S02]  /*87d0*/  ISETP.NE.AND.EX P0, PT, RZ, UR39, PT, P0 ;  /* 0x00000027ff007c0c */ /* 0x000fe4000bf05300 */
[----:B------:R-:W-:Y:S02]  /*87e0*/  CS2R R56, SRZ ;  /* 0x0000000000387805 */ /* 0x000fe4000001ff00 */
[----:B------:R-:W-:Y:S02]  /*87f0*/  LOP3.LUT P1, RZ, R95, 0xff, RZ, 0xc0, !PT ;  /* 0x000000ff5fff7812 */ /* 0x000fe4000782c0ff */
[----:B------:R-:W-:Y:S02]  /*8800*/  CS2R R54, SRZ ;  /* 0x0000000000367805 */ /* 0x000fe4000001ff00 */
[----:B------:R-:W-:Y:S02]  /*8810*/  SEL R0, RZ, 0xffffffff, P2 ;  /* 0xffffffffff007807 */ /* 0x000fe40001000000 */
[----:B------:R-:W-:Y:S02]  /*8820*/  CS2R R52, SRZ ;  /* 0x0000000000347805 */ /* 0x000fe4000001ff00 */
[----:B------:R-:W-:Y:S04]  /*8830*/  SEL R3, RZ, 0xffffffff, P0 ;  /* 0xffffffffff037807 */ /* 0x000fe80000000000 */
[----:B------:R-:W-:Y:S04]  /*8840*/  @P3 SEL R0, R3, R0, !P1 ;  /* 0x0000000003003207 */ /* 0x000fe80004800000 */
[----:B------:R-:W-:Y:S04]  /*8850*/  LOP3.LUT R0, R0, 0x1, RZ, 0xc0, !PT ;  /* 0x0000000100007812 */ /* 0x000fe800078ec0ff */
[----:B------:R-:W-:Y:S01]  /*8860*/  ISETP.NE.U32.AND P0, PT, R0, 0x1, PT ;  /* 0x000000010000780c */ /* 0x000fe20003f05070 */
[----:B------:R-:W-:Y:S01]  /*8870*/  @!UPT UIADD3 URZ, UPT, UPT, URZ, URZ, URZ ;  /* 0x000000fffffff290 */ /* 0x000fe2000fffe0ff */
[----:B------:R-:W-:Y:S11]  /*8880*/  @!P5 BRA `(.L_x_174) ;  /* 0x00000000000cd947 */ /* 0x000ff60003800000 */
[----:B------:R-:W-:Y:S04]  /*8890*/  SHF.L.U32 R3, R108, 0x1f, RZ ;  /* 0x0000001f6c037819 */ /* 0x000fe800000006ff */
[----:B------:R-:W1:Y:S02]  /*88a0*/  SYNCS.PHASECHK.TRANS64.TRYWAIT P1, [UR43+0x480], R3 ;  /* 0x00048003ff0075a7 */ /* 0x000e64000802112b */
[----:B-1----:R-:W-:Y:S05]  /*88b0*/  @!P1 BRA `(.L_x_175) ;  /* 0x0000002c00fc9947 */ /* 0x002fea0003800000 */
.L_x_174:
[----:B------:R-:W-:Y:S05]  /*88c0*/  BSYNC B0 ;  /* 0x0000000000007941 */ /* 0x000fea0003800000 */
.L_x_173:
[----:B------:R2:W4:Y:S01]  /*88d0*/  @P0 LDS.128 R56, [R105+UR43+0x600] ;  /* 0x0006002b69380984 */ /* 0x0005220008000c00 */
[----:B------:R-:W-:Y:S01]  /*88e0*/  UIADD3 UR4, UPT, UPT, UR43, 0x488, URZ ;  /* 0x000004882b047890 */ /* 0x000fe2000fffe0ff */
[----:B------:R-:W-:Y:S02]  /*88f0*/  LOP3.LUT R108, R108, 0x1, RZ, 0x3c, !PT ;  /* 0x000000016c6c7812 */ /* 0x000fe400078e3cff */
[----:B------:R2:W1:Y:S01]  /*8900*/  @P0 LDS.128 R52, [R104+0x10] ;  /* 0x0000100068340984 */ /* 0x0004620000000c00 */
[----:B------:R-:W-:Y:S01]  /*8910*/  UPRMT UR4, UR37, 0x654, UR4 ;  /* 0x0000065425047896 */ /* 0x000fe20008000004 */
[----:B------:R-:W-:Y:S01]  /*8920*/  @!PT LDS RZ, [RZ] ;  /* 0x00000000fffff984 */ /* 0x000fe20000000800 */
[----:B------:R-:W-:Y:S01]  /*8930*/  @!PT LDS RZ, [RZ] ;  /* 0x00000000fffff984 */ /* 0x000fe20000000800 */
[----:B------:R-:W-:Y:S01]  /*8940*/  @!PT LDS RZ, [RZ] ;  /* 0x00000000fffff984 */ /* 0x000fe20000000800 */
[----:B------:R-:W-:Y:S01]  /*8950*/  @!PT LDS RZ, [RZ] ;  /* 0x00000000fffff984 */ /* 0x000fe20000000800 */
[----:B------:R5:W-:Y:S06]  /*8960*/  MEMBAR.ALL.CTA ;  /* 0x0000000000007992 */ /* 0x000bec0000008000 */
[----:B-----5:R-:W5:Y:S02]  /*8970*/  FENCE.VIEW.ASYNC.S ;  /* 0x00000000000073c6 */ /* 0x020f640000000000 */
[----:B-----5:R-:W-:Y:S03]  /*8980*/  SYNCS.ARRIVE.TRANS64.RED.A1T0 RZ, [UR4], RZ ;  /* 0x000000ffffff79a7 */ /* 0x020fe60008100404 */
.L_x_172:
[----:B------:R-:W-:Y:S05]  /*8990*/  BSYNC B1 ;  /* 0x0000000000017941 */ /* 0x000fea0003800000 */
.L_x_171:
[----:B-1----:R-:W-:Y:S04]  /*89a0*/  SHF.R.U32.HI R3, RZ, 0x15, R32 ;  /* 0x00000015ff037819 */ /* 0x002fe80000011620 */
[----:B------:R-:W-:Y:S01]  /*89b0*/  LOP3.LUT P0, RZ, R3, 0x3, R106, 0x48, !PT ;  /* 0x0000000303ff7812 */ /* 0x000fe2000780486a */
[----:B------:R-:W-:Y:S01]  /*89c0*/  @!UPT UIADD3 URZ, UPT, UPT, URZ, URZ, URZ ;  /* 0x000000fffffff290 */ /* 0x000fe2000fffe0ff */
[----:B------:R-:W-:Y:S11]  /*89d0*/  @P4 BRA `(.L_x_176) ;  /* 0x0000000000084947 */ /* 0x000ff60003800000 */
[----:B------:R-:W1:Y:S02]  /*89e0*/  SYNCS.PHASECHK.TRANS64.TRYWAIT P1, [R113+URZ+0x4c0], R2 ;  /* 0x0004c002710075a7 */ /* 0x000e6400080211ff */
[----:B-1----:R-:W-:Y:S05]  /*89f0*/  @!P1 BRA `(.L_x_177) ;  /* 0x0000002c00c49947 */ /* 0x002fea0003800000 */
.L_x_176:
[----:B------:R-:W-:Y:S05]  /*8a00*/  @!P0 BRA `(.L_x_178) ;  /* 0x0000000000408947 */ /* 0x000fea0003800000 */
[----:B------:R-:W1:Y:S01]  /*8a10*/  LDCU.64 UR8, c[0x4][0x70] ;  /* 0x01000e00ff0877ac */ /* 0x000e620008000a00 */
[----:B------:R-:W-:Y:S01]  /*8a20*/  MOV R3, 0x0 ;  /* 0x0000000000037802 */ /* 0x000fe20000000f00 */
[----:B------:R-:W-:Y:S02]  /*8a30*/  HFMA2 R12, -RZ, RZ, 0, 5.9604644775390625e-08 ;  /* 0x00000001ff0c7431 */ /* 0x000fe400000001ff */
[----:B------:R-:W-:Y:S02]  /*8a40*/  IMAD.MOV.U32 R8, RZ, RZ, 0x192 ;  /* 0x00000192ff087424 */ /* 0x000fe400078e00ff */
[----:B------:R-:W-:Y:S01]  /*8a50*/  IMAD.MOV.U32 R13, RZ, RZ, RZ ;  /* 0x000000ffff0d7224 */ /* 0x000fe200078e00ff */
[----:B------:R-:W5:Y:S01]  /*8a60*/  LDCU.64 UR6, c[0x4][0x78] ;  /* 0x01000f00ff0677ac */ /* 0x000f620008000a00 */
[----:B------:R-:W2:Y:S01]  /*8a70*/  LDC.64 R2, c[0x4][R3] ;  /* 0x0100000003027b82 */ /* 0x000ea20000000a00 */
[----:B------:R-:W3:Y:S01]  /*8a80*/  LDCU.64 UR4, c[0x4][0x10] ;  /* 0x01000200ff0477ac */ /* 0x000ee20008000a00 */
[----:B-1----:R-:W-:Y:S01]  /*8a90*/  MOV R5, UR9 ;  /* 0x0000000900057c02 */ /* 0x002fe20008000f00 */
[----:B------:R-:W-:Y:S01]  /*8aa0*/  IMAD.U32 R4, RZ, RZ, UR8 ;  /* 0x00000008ff047e24 */ /* 0x000fe2000f8e00ff */
[----:B-----5:R-:W-:Y:S01]  /*8ab0*/  MOV R7, UR7 ;  /* 0x0000000700077c02 */ /* 0x020fe20008000f00 */
[----:B------:R-:W-:Y:S01]  /*8ac0*/  IMAD.U32 R6, RZ, RZ, UR6 ;  /* 0x00000006ff067e24 */ /* 0x000fe2000f8e00ff */
[----:B---3--:R-:W-:Y:S01]  /*8ad0*/  MOV R11, UR5 ;  /* 0x00000005000b7c02 */ /* 0x008fe20008000f00 */
[----:B------:R-:W-:Y:S02]  /*8ae0*/  IMAD.U32 R10, RZ, RZ, UR4 ;  /* 0x00000004ff0a7e24 */ /* 0x000fe4000f8e00ff */
[----:B------:R-:W-:Y:S07]  /*8af0*/  LEPC R20, `(.L_x_178) ;  /* 0x000000001014794e */ /* 0x000fee0000000000 */
[----:B--2-4-:R-:W-:Y:S05]  /*8b00*/  CALL.ABS.NOINC R2 ;  /* 0x0000000002007343 */ /* 0x014fea0003c00000 */
.L_x_178:
[----:B------:R-:W-:Y:S01]  /*8b10*/  LOP3.LUT P0, RZ, R103, 0x60, RZ, 0xc0, !PT ;  /* 0x0000006067ff7812 */ /* 0x000fe2000780c0ff */
[----:B------:R-:W-:Y:S05]  /*8b20*/  WARPSYNC.ALL ;  /* 0x0000000000007948 */ /* 0x000fea0003800000 */
[----:B------:R-:W-:Y:S01]  /*8b30*/  R2UR UR4, R32 ;  /* 0x00000000200472ca */ /* 0x000fe200000e0000 */
[----:B------:R-:W-:Y:S01]  /*8b40*/  BSSY.RECONVERGENT B0, `(.L_x_179) ;  /* 0x000009e000007945 */ /* 0x000fe20003800200 */
[-C--:B----4-:R-:W-:Y:S02]  /*8b50*/  F2FP.F16.E4M3.UNPACK_B R50, R56.reuse ;  /* 0x00000038ff32723e */ /* 0x090fe400020006ff */
[----:B------:R-:W-:Y:S02]  /*8b60*/  F2FP.F16.E4M3.UNPACK_B R63, R56.H1 ;  /* 0x00000038ff3f723e */ /* 0x000fe400030006ff */
[-C--:B------:R-:W-:Y:S01]  /*8b70*/  F2FP.F16.E4M3.UNPACK_B R56, R57.reuse ;  /* 0x00000039ff38723e */ /* 0x080fe200020006ff */
[--C-:B------:R-:W-:Y:S01]  /*8b80*/  HADD2.F32 R48, -RZ, R50.reuse.H0_H0 ;  /* 0x20000032ff307230 */ /* 0x100fe20000004100 */
[----:B------:R-:W-:Y:S01]  /*8b90*/  F2FP.F16.E4M3.UNPACK_B R57, R57.H1 ;  /* 0x00000039ff39723e */ /* 0x000fe200030006ff */
[----:B------:R-:W-:Y:S01]  /*8ba0*/  HADD2.F32 R50, -RZ, R50.H1_H1 ;  /* 0x30000032ff327230 */ /* 0x000fe20000004100 */
[-C--:B------:R-:W-:Y:S01]  /*8bb0*/  F2FP.F16.E4M3.UNPACK_B R66, R52.reuse ;  /* 0x00000034ff42723e */ /* 0x080fe200020006ff */
[--C-:B------:R-:W-:Y:S01]  /*8bc0*/  HADD2.F32 R51, -RZ, R63.reuse.H0_H0 ;  /* 0x2000003fff337230 */ /* 0x100fe20000004100 */
[----:B------:R-:W-:Y:S01]  /*8bd0*/  F2FP.F16.E4M3.UNPACK_B R68, R52.H1 ;  /* 0x00000034ff44723e */ /* 0x000fe200030006ff */
[----:B------:R-:W1:Y:S01]  /*8be0*/  LDTM.x32 R4, tmem[UR4] ;  /* 0x00000004000479ee */ /* 0x000e6200082c0000 */
[----:B------:R-:W-:Y:S01]  /*8bf0*/  NOP ;  /* 0x0000000000007918 */ /* 0x000fe20000000000 */
[----:B------:R-:W-:Y:S01]  /*8c00*/  IADD3 R113, PT, PT, R113, 0x4e0, RZ ;  /* 0x000004e071717810 */ /* 0x000fe20007ffe0ff */
[--C-:B------:R-:W-:Y:S01]  /*8c10*/  HADD2.F32 R65, -RZ, R66.reuse.H0_H0 ;  /* 0x20000042ff417230 */ /* 0x100fe20000004100 */
[----:B------:R-:W-:Y:S01]  /*8c20*/  F2FP.F16.E4M3.UNPACK_B R61, R58 ;  /* 0x0000003aff3d723e */ /* 0x000fe200020006ff */
[----:B------:R-:W-:Y:S01]  /*8c30*/  HADD2.F32 R66, -RZ, R66.H1_H1 ;  /* 0x30000042ff427230 */ /* 0x000fe20000004100 */
[----:B------:R-:W-:Y:S01]  /*8c40*/  LOP3.LUT R113, R113, 0xfefffff8, RZ, 0xc0, !PT ;  /* 0xfefffff871717812 */ /* 0x000fe200078ec0ff */
[----:B------:R-:W-:Y:S01]  /*8c50*/  HADD2.F32 R52, -RZ, R63.H1_H1 ;  /* 0x3000003fff347230 */ /* 0x000fe20000004100 */
[-C--:B------:R-:W-:Y:S01]  /*8c60*/  F2FP.F16.E4M3.UNPACK_B R70, R53.reuse ;  /* 0x00000035ff46723e */ /* 0x080fe200020006ff */
[----:B------:R-:W-:Y:S01]  /*8c70*/  HADD2.F32 R67, -RZ, R68.H0_H0 ;  /* 0x20000044ff437230 */ /* 0x000fe20000004100 */
[----:B-1----:R1:W-:Y:S01]  /*8c80*/  SYNCS.ARRIVE.TRANS64.RED.A1T0 RZ, [R113+URZ], RZ ;  /* 0x000000ff71ff79a7 */ /* 0x0023e200081004ff */
[----:B------:R-:W-:Y:S01]  /*8c90*/  F2FP.F16.E4M3.UNPACK_B R72, R53.H1 ;  /* 0x00000035ff48723e */ /* 0x000fe200030006ff */
[----:B------:R-:W-:Y:S01]  /*8ca0*/  HADD2.F32 R53, -RZ, R56.H0_H0 ;  /* 0x20000038ff357230 */ /* 0x000fe20000004100 */
[-C--:B------:R-:W-:Y:S01]  /*8cb0*/  F2FP.F16.E4M3.UNPACK_B R74, R54.reuse ;  /* 0x00000036ff4a723e */ /* 0x080fe200020006ff */
[----:B------:R-:W-:Y:S01]  /*8cc0*/  HADD2.F32 R69, -RZ, R70.H0_H0 ;  /* 0x20000046ff457230 */ /* 0x000fe20000004100 */
[----:B------:R-:W-:Y:S01]  /*8cd0*/  F2FP.F16.E4M3.UNPACK_B R76, R54.H1 ;  /* 0x00000036ff4c723e */ /* 0x000fe200030006ff */
[----:B------:R-:W-:Y:S01]  /*8ce0*/  HADD2.F32 R54, -RZ, R56.H1_H1 ;  /* 0x30000038ff367230 */ /* 0x000fe20000004100 */
[----:B------:R-:W-:Y:S01]  /*8cf0*/  F2FP.F16.E4M3.UNPACK_B R60, R58.H1 ;  /* 0x0000003aff3c723e */ /* 0x000fe200030006ff */
[----:B------:R-:W-:Y:S01]  /*8d00*/  HADD2.F32 R58, -RZ, R61.H1_H1 ;  /* 0x3000003dff3a7230 */ /* 0x000fe20000004100 */
[----:B------:R-:W-:Y:S01]  /*8d10*/  F2FP.F16.E4M3.UNPACK_B R78, R55 ;  /* 0x00000037ff4e723e */ /* 0x000fe200020006ff */
[----:B------:R-:W-:Y:S01]  /*8d20*/  HADD2.F32 R71, -RZ, R70.H1_H1 ;  /* 0x30000046ff477230 */ /* 0x000fe20000004100 */
[----:B------:R-:W-:Y:S01]  /*8d30*/  F2FP.F16.E4M3.UNPACK_B R62, R59 ;  /* 0x0000003bff3e723e */ /* 0x000fe200020006ff */
[--C-:B------:R-:W-:Y:S01]  /*8d40*/  HADD2.F32 R73, -RZ, R74.reuse.H0_H0 ;  /* 0x2000004aff497230 */ /* 0x100fe20000004100 */
[----:B------:R-:W-:Y:S01]  /*8d50*/  F2FP.F16.E4M3.UNPACK_B R80, R55.H1 ;  /* 0x00000037ff50723e */ /* 0x000fe200030006ff */
[C---:B---3--:R-:W-:Y:S01]  /*8d60*/  FMUL R4, R46.reuse, R4 ;  /* 0x000000042e047220 */ /* 0x048fe20000400000 */
[C---:B------:R-:W-:Y:S01]  /*8d70*/  FMUL R5, R46.reuse, R5 ;  /* 0x000000052e057220 */ /* 0x040fe20000400000 */
[C---:B------:R-:W-:Y:S01]  /*8d80*/  FMUL R8, R46.reuse, R8 ;  /* 0x000000082e087220 */ /* 0x040fe20000400000 */
[C---:B------:R-:W-:Y:S01]  /*8d90*/  FMUL R9, R46.reuse, R9 ;  /* 0x000000092e097220 */ /* 0x040fe20000400000 */
[C---:B------:R-:W-:Y:S01]  /*8da0*/  FFMA R4, R49.reuse, R48, R4 ;  /* 0x0000003031047223 */ /* 0x040fe20000000004 */
[C---:B------:R-:W-:Y:S01]  /*8db0*/  FFMA R5, R49.reuse, R50, R5 ;  /* 0x0000003231057223 */ /* 0x040fe20000000005 */
[C---:B------:R-:W-:Y:S01]  /*8dc0*/  FMUL R12, R46.reuse, R12 ;  /* 0x0000000c2e0c7220 */ /* 0x040fe20000400000 */
[C---:B------:R-:W-:Y:S01]  /*8dd0*/  FMUL R13, R46.reuse, R13 ;  /* 0x0000000d2e0d7220 */ /* 0x040fe20000400000 */
[C---:B------:R-:W-:Y:S01]  /*8de0*/  FMUL R16, R46.reuse, R16 ;  /* 0x000000102e107220 */ /* 0x040fe20000400000 */
[C---:B------:R-:W-:Y:S01]  /*8df0*/  FMUL R17, R46.reuse, R17 ;  /* 0x000000112e117220 */ /* 0x040fe20000400000 */
[C---:B------:R-:W-:Y:S01]  /*8e00*/  FMUL R20, R46.reuse, R20 ;  /* 0x000000142e147220 */ /* 0x040fe20000400000 */
[C---:B------:R-:W-:Y:S01]  /*8e10*/  FMUL R21, R46.reuse, R21 ;  /* 0x000000152e157220 */ /* 0x040fe20000400000 */
[C---:B------:R-:W-:Y:S01]  /*8e20*/  FMUL R0, R46.reuse, R24 ;  /* 0x000000182e007220 */ /* 0x040fe20000400000 */
[C---:B------:R-:W-:Y:S01]  /*8e30*/  FMUL R2, R46.reuse, R25 ;  /* 0x000000192e027220 */ /* 0x040fe20000400000 */
[----:B------:R-:W-:Y:S02]  /*8e40*/  HADD2.F32 R74, -RZ, R74.H1_H1 ;  /* 0x3000004aff4a7230 */ /* 0x000fe40000004100 */
[C---:B------:R-:W-:Y:S01]  /*8e50*/  FMUL R24, R46.reuse, R28 ;  /* 0x0000001c2e187220 */ /* 0x040fe20000400000 */
[C---:B------:R-:W-:Y:S01]  /*8e60*/  FMUL R25, R46.reuse, R29 ;  /* 0x0000001d2e197220 */ /* 0x040fe20000400000 */
[--C-:B------:R-:W-:Y:S02]  /*8e70*/  HADD2.F32 R77, -RZ, R78.reuse.H0_H0 ;  /* 0x2000004eff4d7230 */ /* 0x100fe40000004100 */
[C---:B------:R-:W-:Y:S01]  /*8e80*/  FMUL R28, R46.reuse, R32 ;  /* 0x000000202e1c7220 */ /* 0x040fe20000400000 */
[----:B------:R-:W-:Y:S02]  /*8e90*/  HADD2.F32 R78, -RZ, R78.H1_H1 ;  /* 0x3000004eff4e7230 */ /* 0x000fe40000004100 */
[C---:B------:R-:W-:Y:S01]  /*8ea0*/  FMUL R29, R46.reuse, R33 ;  /* 0x000000212e1d7220 */ /* 0x040fe20000400000 */
[C---:B------:R-:W-:Y:S01]  /*8eb0*/  FMUL R6, R46.reuse, R6 ;  /* 0x000000062e067220 */ /* 0x040fe20000400000 */
[C---:B------:R-:W-:Y:S01]  /*8ec0*/  FMUL R7, R46.reuse, R7 ;  /* 0x000000072e077220 */ /* 0x040fe20000400000 */
[--C-:B------:R-:W-:Y:S02]  /*8ed0*/  HADD2.F32 R55, -RZ, R57.reuse.H0_H0 ;  /* 0x20000039ff377230 */ /* 0x100fe40000004100 */
[C---:B------:R-:W-:Y:S01]  /*8ee0*/  FMUL R10, R46.reuse, R10 ;  /* 0x0000000a2e0a7220 */ /* 0x040fe20000400000 */
[C---:B------:R-:W-:Y:S01]  /*8ef0*/  FFMA R6, R49.reuse, R51, R6 ;  /* 0x0000003331067223 */ /* 0x040fe20000000006 */
[----:B------:R-:W-:Y:S02]  /*8f00*/  HADD2.F32 R56, -RZ, R57.H1_H1 ;  /* 0x30000039ff387230 */ /* 0x000fe40000004100 */
[C---:B------:R-:W-:Y:S01]  /*8f10*/  FFMA R7, R49.reuse, R52, R7 ;  /* 0x0000003431077223 */ /* 0x040fe20000000007 */
[C---:B------:R-:W-:Y:S01]  /*8f20*/  FFMA R8, R49.reuse, R53, R8 ;  /* 0x0000003531087223 */ /* 0x040fe20000000008 */
[C---:B------:R-:W-:Y:S01]  /*8f30*/  FFMA R9, R49.reuse, R54, R9 ;  /* 0x0000003631097223 */ /* 0x040fe20000000009 */
[----:B------:R-:W-:Y:S02]  /*8f40*/  HADD2.F32 R57, -RZ, R61.H0_H0 ;  /* 0x2000003dff397230 */ /* 0x000fe40000004100 */
[----:B------:R-:W-:Y:S01]  /*8f50*/  FFMA R10, R49, R55, R10 ;  /* 0x00000037310a7223 */ /* 0x000fe2000000000a */
[----:B------:R-:W-:Y:S01]  /*8f60*/  F2FP.SATFINITE.E4M3.F32.PACK_AB_MERGE_C R96, R7, R6, RZ ;  /* 0x000000060760723e */ /* 0x000fe200048070ff */
[----:B------:R-:W-:Y:S02]  /*8f70*/  HADD2.F32 R61, -RZ, R62.H0_H0 ;  /* 0x2000003eff3d7230 */ /* 0x000fe40000004100 */
[C---:B------:R-:W-:Y:S01]  /*8f80*/  FMUL R11, R46.reuse, R11 ;  /* 0x0000000b2e0b7220 */ /* 0x040fe20000400000 */
[----:B------:R-:W-:Y:S01]  /*8f90*/  F2FP.F16.E4M3.UNPACK_B R64, R59.H1 ;  /* 0x0000003bff40723e */ /* 0x000fe200030006ff */
[----:B------:R-:W-:Y:S01]  /*8fa0*/  HADD2.F32 R59, -RZ, R60.H0_H0 ;  /* 0x2000003cff3b7230 */ /* 0x000fe20000004100 */
[----:B------:R-:W-:Y:S01]  /*8fb0*/  F2FP.SATFINITE.E4M3.F32.PACK_AB_MERGE_C R96, R5, R4, R96 ;  /* 0x000000040560723e */ /* 0x000fe20004807060 */
[C---:B------:R-:W-:Y:S01]  /*8fc0*/  FFMA R11, R49.reuse, R56, R11 ;  /* 0x00000038310b7223 */ /* 0x040fe2000000000b */
[C---:B------:R-:W-:Y:S01]  /*8fd0*/  FFMA R12, R49.reuse, R57, R12 ;  /* 0x00000039310c7223 */ /* 0x040fe2000000000c */
[----:B------:R-:W-:Y:S01]  /*8fe0*/  FFMA R13, R49, R58, R13 ;  /* 0x0000003a310d7223 */ /* 0x000fe2000000000d */
[----:B------:R-:W-:Y:S02]  /*8ff0*/  HADD2.F32 R62, -RZ, R62.H1_H1 ;  /* 0x3000003eff3e7230 */ /* 0x000fe40000004100 */
[C---:B------:R-:W-:Y:S01]  /*9000*/  FMUL R14, R46.reuse, R14 ;  /* 0x0000000e2e0e7220 */ /* 0x040fe20000400000 */
[----:B------:R-:W-:Y:S01]  /*9010*/  HADD2.F32 R60, -RZ, R60.H1_H1 ;  /* 0x3000003cff3c7230 */ /* 0x000fe20000004100 */
[----:B------:R-:W-:Y:S01]  /*9020*/  F2FP.SATFINITE.E4M3.F32.PACK_AB_MERGE_C R97, R11, R10, RZ ;  /* 0x0000000a0b61723e */ /* 0x000fe200048070ff */
[C---:B------:R-:W-:Y:S01]  /*9030*/  FMUL R15, R46.reuse, R15 ;  /* 0x0000000f2e0f7220 */ /* 0x040fe20000400000 */
[--C-:B------:R-:W-:Y:S02]  /*9040*/  HADD2.F32 R63, -RZ, R64.reuse.H0_H0 ;  /* 0x20000040ff3f7230 */ /* 0x100fe40000004100 */
[----:B------:R-:W-:Y:S01]  /*9050*/  FFMA R14, R49, R59, R14 ;  /* 0x0000003b310e7223 */ /* 0x000fe2000000000e */
[----:B------:R-:W-:Y:S01]  /*9060*/  F2FP.SATFINITE.E4M3.F32.PACK_AB_MERGE_C R97, R9, R8, R97 ;  /* 0x000000080961723e */ /* 0x000fe20004807061 */
[C---:B------:R-:W-:Y:S01]  /*9070*/  FFMA R15, R49.reuse, R60, R15 ;  /* 0x0000003c310f7223 */ /* 0x040fe2000000000f */
[C---:B------:R-:W-:Y:S01]  /*9080*/  FFMA R16, R49.reuse, R61, R16 ;  /* 0x0000003d31107223 */ /* 0x040fe20000000010 */
[C---:B------:R-:W-:Y:S01]  /*9090*/  FFMA R17, R49.reuse, R62, R17 ;  /* 0x0000003e31117223 */ /* 0x040fe20000000011 */
[----:B------:R-:W-:Y:S02]  /*90a0*/  HADD2.F32 R64, -RZ, R64.H1_H1 ;  /* 0x30000040ff407230 */ /* 0x000fe40000004100 */
[C---:B------:R-:W-:Y:S01]  /*90b0*/  FMUL R18, R46.reuse, R18 ;  /* 0x000000122e127220 */ /* 0x040fe20000400000 */
[C---:B------:R-:W-:Y:S01]  /*90c0*/  FMUL R19, R46.reuse, R19 ;  /* 0x000000132e137220 */ /* 0x040fe20000400000 */
[----:B------:R-:W-:Y:S02]  /*90d0*/  HADD2.F32 R68, -RZ, R68.H1_H1 ;  /* 0x30000044ff447230 */ /* 0x000fe40000004100 */
[C---:B------:R-:W-:Y:S01]  /*90e0*/  FMUL R22, R46.reuse, R22 ;  /* 0x000000162e167220 */ /* 0x040fe20000400000 */
[C---:B------:R-:W-:Y:S01]  /*90f0*/  FFMA R18, R49.reuse, R63, R18 ;  /* 0x0000003f31127223 */ /* 0x040fe20000000012 */
[C---:B------:R-:W-:Y:S01]  /*9100*/  FFMA R19, R49.reuse, R64, R19 ;  /* 0x0000004031137223 */ /* 0x040fe20000000013 */
[C---:B------:R-:W-:Y:S01]  /*9110*/  FMUL R23, R46.reuse, R23 ;  /* 0x000000172e177220 */ /* 0x040fe20000400000 */
[C---:B------:R-:W-:Y:S01]  /*9120*/  FFMA R20, R49.reuse, R65, R20 ;  /* 0x0000004131147223 */ /* 0x040fe20000000014 */
[C---:B------:R-:W-:Y:S01]  /*9130*/  FFMA R21, R49.reuse, R66, R21 ;  /* 0x0000004231157223 */ /* 0x040fe20000000015 */
[--C-:B------:R-:W-:Y:S02]  /*9140*/  HADD2.F32 R70, -RZ, R72.reuse.H0_H0 ;  /* 0x20000048ff467230 */ /* 0x100fe40000004100 */
[C---:B------:R-:W-:Y:S01]  /*9150*/  FFMA R22, R49.reuse, R67, R22 ;  /* 0x0000004331167223 */ /* 0x040fe20000000016 */
[----:B------:R-:W-:Y:S02]  /*9160*/  HADD2.F32 R72, -RZ, R72.H1_H1 ;  /* 0x30000048ff487230 */ /* 0x000fe40000004100 */
[C---:B------:R-:W-:Y:S01]  /*9170*/  FMUL R3, R46.reuse, R26 ;  /* 0x0000001a2e037220 */ /* 0x040fe20000400000 */
        /* <DEDUP_REMOVED lines=16> */
[----:B------:R-:W-:Y:S01]  /*9280*/  FFMA R31, R49, R76, R31 ;  /* 0x0000004c311f7223 */ /* 0x000fe2000000001f */
[----:B------:R-:W-:Y:S01]  /*9290*/  FMUL R35, R46, R35 ;  /* 0x000000232e237220 */ /* 0x000fe20000400000 */
[----:B------:R-:W-:Y:S01]  /*92a0*/  F2FP.SATFINITE.E4M3.F32.PACK_AB_MERGE_C R98, R15, R14, RZ ;  /* 0x0000000e0f62723e */ /* 0x000fe200048070ff */
[----:B------:R-:W-:Y:S01]  /*92b0*/  FFMA R28, R49, R77, R28 ;  /* 0x0000004d311c7223 */ /* 0x000fe2000000001c */
[----:B------:R-:W-:Y:S01]  /*92c0*/  F2FP.SATFINITE.E4M3.F32.PACK_AB_MERGE_C R99, R19, R18, RZ ;  /* 0x000000121363723e */ /* 0x000fe200048070ff */
[C---:B------:R-:W-:Y:S01]  /*92d0*/  FFMA R29, R49.reuse, R78, R29 ;  /* 0x0000004e311d7223 */ /* 0x040fe2000000001d */
[C---:B------:R-:W-:Y:S01]  /*92e0*/  FFMA R30, R49.reuse, R79, R30 ;  /* 0x0000004f311e7223 */ /* 0x040fe2000000001e */
[----:B------:R-:W-:Y:S01]  /*92f0*/  FFMA R35, R49, R80, R35 ;  /* 0x0000005031237223 */ /* 0x000fe20000000023 */
[----:B------:R-:W-:Y:S02]  /*9300*/  F2FP.SATFINITE.E4M3.F32.PACK_AB_MERGE_C R98, R13, R12, R98 ;  /* 0x0000000c0d62723e */ /* 0x000fe40004807062 */
[----:B------:R-:W-:Y:S02]  /*9310*/  F2FP.SATFINITE.E4M3.F32.PACK_AB_MERGE_C R99, R17, R16, R99 ;  /* 0x000000101163723e */ /* 0x000fe40004807063 */
[----:B------:R-:W-:Y:S02]  /*9320*/  F2FP.SATFINITE.E4M3.F32.PACK_AB_MERGE_C R116, R23, R22, RZ ;  /* 0x000000161774723e */ /* 0x000fe400048070ff */
[----:B------:R-:W-:Y:S01]  /*9330*/  F2FP.SATFINITE.E4M3.F32.PACK_AB_MERGE_C R117, R27, R3, RZ ;  /* 0x000000031b75723e */ /* 0x000fe200048070ff */
[----:B------:R3:W-:Y:S01]  /*9340*/  STS.128 [R105+UR43+0x1600], R96 ;  /* 0x0016006069007988 */ /* 0x0007e20008000c2b */
[----:B------:R-:W-:Y:S02]  /*9350*/  F2FP.SATFINITE.E4M3.F32.PACK_AB_MERGE_C R115, R31, R26, RZ ;  /* 0x0000001a1f73723e */ /* 0x000fe400048070ff */
[----:B------:R-:W-:Y:S02]  /*9360*/  F2FP.SATFINITE.E4M3.F32.PACK_AB_MERGE_C R120, R35, R30, RZ ;  /* 0x0000001e2378723e */ /* 0x000fe400048070ff */
[----:B------:R-:W-:Y:S02]  /*9370*/  F2FP.SATFINITE.E4M3.F32.PACK_AB_MERGE_C R116, R21, R20, R116 ;  /* 0x000000141574723e */ /* 0x000fe40004807074 */
[----:B------:R-:W-:Y:S02]  /*9380*/  F2FP.SATFINITE.E4M3.F32.PACK_AB_MERGE_C R117, R2, R0, R117 ;  /* 0x000000000275723e */ /* 0x000fe40004807075 */
[----:B------:R-:W-:Y:S02]  /*9390*/  F2FP.SATFINITE.E4M3.F32.PACK_AB_MERGE_C R118, R25, R24, R115 ;  /* 0x000000181976723e */ /* 0x000fe40004807073 */
[----:B------:R-:W-:Y:S02]  /*93a0*/  F2FP.SATFINITE.E4M3.F32.PACK_AB_MERGE_C R119, R29, R28, R120 ;  /* 0x0000001c1d77723e */ /* 0x000fe40004807078 */
[----:B-1----:R-:W-:Y:S03]  /*93b0*/  IADD3 R113, PT, PT, R44, 0x1, RZ ;  /* 0x000000012c717810 */ /* 0x002fe60007ffe0ff */
[----:B------:R3:W-:Y:S01]  /*93c0*/  STS.128 [R104+0x1010], R116 ;  /* 0x0010107468007388 */ /* 0x0007e20000000c00 */
[----:B------:R-:W-:Y:S01]  /*93d0*/  @!PT LDS RZ, [RZ] ;  /* 0x00000000fffff984 */ /* 0x000fe20000000800 */
[----:B------:R-:W-:Y:S01]  /*93e0*/  @!PT LDS RZ, [RZ] ;  /* 0x00000000fffff984 */ /* 0x000fe20000000800 */
[----:B------:R-:W-:Y:S01]  /*93f0*/  @!PT LDS RZ, [RZ] ;  /* 0x00000000fffff984 */ /* 0x000fe20000000800 */
[----:B------:R-:W-:Y:S01]  /*9400*/  @!PT LDS RZ, [RZ] ;  /* 0x00000000fffff984 */ /* 0x000fe20000000800 */
[----:B------:R1:W-:Y:S07]  /*9410*/  MEMBAR.ALL.CTA ;  /* 0x0000000000007992 */ /* 0x0003ee0000008000 */
[----:B-1----:R-:W1:Y:S02]  /*9420*/  FENCE.VIEW.ASYNC.S ;  /* 0x00000000000073c6 */ /* 0x002e640000000000 */
[----:B-1----:R-:W-:Y:S06]  /*9430*/  BAR.SYNC.DEFER_BLOCKING 0x1, 0x80 ;  /* 0x0042000000007b1d */ /* 0x002fec0000010000 */
[----:B------:R-:W-:Y:S05]  /*9440*/  @P0 BRA `(.L_x_180) ;  /* 0x0000000000340947 */ /* 0x000fea0003800000 */
[----:B------:R-:W-:Y:S01]  /*9450*/  UIADD3 UR12, UPT, UPT, UR43, 0x1600, URZ ;  /* 0x000016002b0c7890 */ /* 0x000fe2000fffe0ff */
[----:B------:R-:W-:Y:S01]  /*9460*/  R2UR UR9, R94 ;  /* 0x000000005e0972ca */ /* 0x000fe200000e0000 */
[----:B------:R-:W-:Y:S01]  /*9470*/  UIADD3 UR10, UP0, UPT, UR46, 0x680, URZ ;  /* 0x000006802e0a7890 */ /* 0x000fe2000ff1e0ff */
[----:B------:R-:W-:Y:S01]  /*9480*/  R2UR UR8, R93 ;  /* 0x000000005d0872ca */ /* 0x000fe200000e0000 */
[----:B------:R-:W-:Y:S02]  /*9490*/  UMOV UR7, UR36 ;  /* 0x0000002400077c82 */ /* 0x000fe40008000000 */
[----:B------:R-:W-:Y:S01]  /*94a0*/  IMAD.U32 R111, RZ, RZ, UR12 ;  /* 0x0000000cff6f7e24 */ /* 0x000fe2000f8e00ff */
[----:B------:R-:W-:Y:S04]  /*94b0*/  UIADD3.X UR11, UPT, UPT, URZ, UR47, URZ, UP0, !UPT ;  /* 0x0000002fff0b7290 */ /* 0x000fe800087fe4ff */
[----:B------:R-:W-:Y:S03]  /*94c0*/  R2UR UR4, R111 ;  /* 0x000000006f0472ca */ /* 0x000fe600000e0000 */
[----:B------:R-:W-:Y:S02]  /*94d0*/  USHF.L.U32 UR5, UR9, 0x6, URZ ;  /* 0x0000000609057899 */ /* 0x000fe400080006ff */
[----:B------:R-:W-:Y:S09]  /*94e0*/  USHF.L.U32 UR6, UR8, 0x6, URZ ;  /* 0x0000000608067899 */ /* 0x000ff200080006ff */
[----:B------:R1:W-:Y:S01]  /*94f0*/  UTMASTG.3D [UR4], [UR10] ;  /* 0x000000040a0073b5 */ /* 0x0003e20008010000 */
[----:B------:R0:W-:Y:S01]  /*9500*/  UTMACMDFLUSH ;  /* 0x00000000000079b7 */ /* 0x0001e20000000000 */
[----:B-1----:R-:W-:Y:S04]  /*9510*/  DEPBAR.LE SB0, 0x0 ;  /* 0x000080000000791a */ /* 0x002fe80000000000 */
.L_x_180:
[----:B------:R-:W-:Y:S05]  /*9520*/  BSYNC.RECONVERGENT B0 ;  /* 0x0000000000007941 */ /* 0x000fea0003800200 */
.L_x_179:
[----:B------:R-:W-:Y:S01]  /*9530*/  BAR.SYNC.DEFER_BLOCKING 0x1, 0x80 ;  /* 0x0042000000007b1d */ /* 0x000fe20000010000 */
[----:B------:R-:W-:Y:S01]  /*9540*/  ISETP.NE.AND P2, PT, R112, RZ, PT ;  /* 0x000000ff7000720c */ /* 0x000fe20003f45270 */
[----:B------:R-:W-:Y:S01]  /*9550*/  IMAD.IADD R94, R43, 0x1, R81 ;  /* 0x000000012b5e7824 */ /* 0x000fe200078e0251 */
[----:B------:R-:W-:Y:S01]  /*9560*/  ISETP.NE.AND P0, PT, R114, 0x2, PT ;  /* 0x000000027200780c */ /* 0x000fe20003f05270 */
[----:B------:R-:W-:Y:S01]  /*9570*/  IMAD.IADD R93, R45, 0x1, R92 ;  /* 0x000000012d5d7824 */ /* 0x000fe200078e025c */
[----:B------:R-:W-:Y:S02]  /*9580*/  ISETP.NE.AND P1, PT, R113, 0x4, PT ;  /* 0x000000047100780c */ /* 0x000fe40003f25270 */
[----:B------:R-:W-:Y:S02]  /*9590*/  SEL R0, RZ, 0x1, P0 ;  /* 0x00000001ff007807 */ /* 0x000fe40000000000 */
[----:B------:R-:W-:Y:S02]  /*95a0*/  SEL R3, RZ, 0x1, P1 ;  /* 0x00000001ff037807 */ /* 0x000fe40000800000 */
[----:B------:R-:W-:Y:S02]  /*95b0*/  LOP3.LUT R109, R109, R0, RZ, 0x3c, !PT ;  /* 0x000000006d6d7212 */ /* 0x000fe400078e3cff */
[----:B------:R-:W-:Y:S02]  /*95c0*/  LOP3.LUT R110, R110, R3, RZ, 0x3c, !PT ;  /* 0x000000036e6e7212 */ /* 0x000fe400078e3cff */
[----:B------:R-:W-:Y:S02]  /*95d0*/  @P2 R2UR UR36, R107 ;  /* 0x000000006b2422ca */ /* 0x000fe400000e0000 */
[----:B------:R-:W-:Y:S02]  /*95e0*/  SEL R114, R114, RZ, P0 ;  /* 0x000000ff72727207 */ /* 0x000fe40000000000 */
[----:B------:R-:W-:Y:S01]  /*95f0*/  SEL R44, R113, RZ, P1 ;  /* 0x000000ff712c7207 */ /* 0x000fe20000800000 */
[----:B------:R-:W-:Y:S10]  /*9600*/  @P2 BRA `(.L_x_181) ;  /* 0xffffffe400a02947 */ /* 0x000ff4000383ffff */
[----:B------:R-:W-:Y:S05]  /*9610*/  EXIT ;  /* 0x000000000000794d */ /* 0x000fea0003800000 */
.L_x_25:
[----:B--2---:R2:W4:Y:S02]  /*9620*/  SYNCS.PHASECHK.TRANS64.TRYWAIT P0, [R3+URZ+0x510], R2 ;  /* 0x00051002030075a7 */ /* 0x00452400080011ff */
[----:B----4-:R-:W-:Y:S05]  /*9630*/  @!P0 NANOSLEEP.SYNCS 0x989680 ;  /* 0x009896800000895d */ /* 0x010fea0003900000 */
[----:B------:R-:W4:Y:S02]  /*9640*/  @!P0 SYNCS.PHASECHK.TRANS64 P0, [R3+URZ+0x510], R2 ;  /* 0x00051002030085a7 */ /* 0x000f2400080010ff */
[----:B----4-:R-:W-:Y:S05]  /*9650*/  @!P0 BRA `(.L_x_25) ;  /* 0xfffffffc00f08947 */ /* 0x010fea000383ffff */
[----:B------:R-:W-:Y:S05]  /*9660*/  BRA `(.L_x_182) ;  /* 0xffffff88007c7947 */ /* 0x000fea000383ffff */
.L_x_28:
[----:B-1----:R-:W-:-:S07]  /*9670*/  MOV R2, UR33 ;  /* 0x0000002100027c02 */ /* 0x002fce0008000f00 */
.L_x_183:
[----:B-1----:R1:W2:Y:S02]  /*9680*/  SYNCS.PHASECHK.TRANS64.TRYWAIT P0, [R2+URZ+0x240], R5 ;  /* 0x00024005020075a7 */ /* 0x0022a400080011ff */
[----:B--2---:R-:W-:Y:S05]  /*9690*/  @!P0 NANOSLEEP.SYNCS 0x989680 ;  /* 0x009896800000895d */ /* 0x004fea0003900000 */
[----:B------:R-:W2:Y:S02]  /*96a0*/  @!P0 SYNCS.PHASECHK.TRANS64 P0, [R2+URZ+0x240], R5 ;  /* 0x00024005020085a7 */ /* 0x000ea400080010ff */
[----:B--2---:R-:W-:Y:S05]  /*96b0*/  @!P0 BRA `(.L_x_183) ;  /* 0xfffffffc00f08947 */ /* 0x004fea000383ffff */
[----:B------:R-:W-:Y:S05]  /*96c0*/  BRA `(.L_x_27) ;  /* 0xffffff8800e47947 */ /* 0x000fea000383ffff */
.L_x_35:
[----:B-1----:R-:W-:-:S07]  /*96d0*/  MOV R2, UR17 ;  /* 0x0000001100027c02 */ /* 0x002fce0008000f00 */
.L_x_184:
[----:B-1----:R1:W2:Y:S02]  /*96e0*/  SYNCS.PHASECHK.TRANS64.TRYWAIT P0, [R2+URZ+0x240], R5 ;  /* 0x00024005020075a7 */ /* 0x0022a400080011ff */
[----:B--2---:R-:W-:Y:S05]  /*96f0*/  @!P0 NANOSLEEP.SYNCS 0x989680 ;  /* 0x009896800000895d */ /* 0x004fea0003900000 */
[----:B------:R-:W2:Y:S02]  /*9700*/  @!P0 SYNCS.PHASECHK.TRANS64 P0, [R2+URZ+0x240], R5 ;  /* 0x00024005020085a7 */ /* 0x000ea400080010ff */
[----:B--2---:R-:W-:Y:S05]  /*9710*/  @!P0 BRA `(.L_x_184) ;  /* 0xfffffffc00f08947 */ /* 0x004fea000383ffff */
[----:B------:R-:W-:Y:S05]  /*9720*/  BRA `(.L_x_34) ;  /* 0xffffff8c00a07947 */ /* 0x000fea000383ffff */
.L_x_40:
[----:B-1----:R1:W2:Y:S02]  /*9730*/  SYNCS.PHASECHK.TRANS64.TRYWAIT P0, [R2+URZ+0x4a0], R3 ;  /* 0x0004a003020075a7 */ /* 0x0022a400080011ff */
[----:B--2---:R-:W-:Y:S05]  /*9740*/  @!P0 NANOSLEEP.SYNCS 0x989680 ;  /* 0x009896800000895d */ /* 0x004fea0003900000 */
[----:B------:R-:W2:Y:S02]  /*9750*/  @!P0 SYNCS.PHASECHK.TRANS64 P0, [R2+URZ+0x4a0], R3 ;  /* 0x0004a003020085a7 */ /* 0x000ea400080010ff */
[----:B--2---:R-:W-:Y:S05]  /*9760*/  @!P0 BRA `(.L_x_40) ;  /* 0xfffffffc00f08947 */ /* 0x004fea000383ffff */
[----:B------:R-:W-:Y:S05]  /*9770*/  BRA `(.L_x_185) ;  /* 0xffffff9000447947 */ /* 0x000fea000383ffff */
.L_x_44:
[----:B---3--:R-:W-:-:S07]  /*9780*/  MOV R0, UR5 ;  /* 0x0000000500007c02 */ /* 0x008fce0008000f00 */
.L_x_186:
[----:B-1----:R1:W2:Y:S02]  /*9790*/  SYNCS.PHASECHK.TRANS64.TRYWAIT P0, [R0+URZ], R3 ;  /* 0x00000003000075a7 */ /* 0x0022a400080011ff */
[----:B--2---:R-:W-:Y:S05]  /*97a0*/  @!P0 NANOSLEEP.SYNCS 0x989680 ;  /* 0x009896800000895d */ /* 0x004fea0003900000 */
[----:B------:R-:W2:Y:S02]  /*97b0*/  @!P0 SYNCS.PHASECHK.TRANS64 P0, [R0+URZ], R3 ;  /* 0x00000003000085a7 */ /* 0x000ea400080010ff */
[----:B--2---:R-:W-:Y:S05]  /*97c0*/  @!P0 BRA `(.L_x_186) ;  /* 0xfffffffc00f08947 */ /* 0x004fea000383ffff */
[----:B------:R-:W-:Y:S05]  /*97d0*/  BRA `(.L_x_187) ;  /* 0xffffff9400b47947 */ /* 0x000fea000383ffff */
.L_x_45:
[----:B---3--:R-:W-:-:S07]  /*97e0*/  MOV R0, UR5 ;  /* 0x0000000500007c02 */ /* 0x008fce0008000f00 */
.L_x_188:
[----:B-1----:R1:W2:Y:S02]  /*97f0*/  SYNCS.PHASECHK.TRANS64.TRYWAIT P0, [R0+URZ], R3 ;  /* 0x00000003000075a7 */ /* 0x0022a400080011ff */
[----:B--2---:R-:W-:Y:S05]  /*9800*/  @!P0 NANOSLEEP.SYNCS 0x989680 ;  /* 0x009896800000895d */ /* 0x004fea0003900000 */
[----:B------:R-:W2:Y:S02]  /*9810*/  @!P0 SYNCS.PHASECHK.TRANS64 P0, [R0+URZ], R3 ;  /* 0x00000003000085a7 */ /* 0x000ea400080010ff */
[----:B--2---:R-:W-:Y:S05]  /*9820*/  @!P0 BRA `(.L_x_188) ;  /* 0xfffffffc00f08947 */ /* 0x004fea000383ffff */
[----:B------:R-:W-:Y:S05]  /*9830*/  BRA `(.L_x_189) ;  /* 0xffffff9400c07947 */ /* 0x000fea000383ffff */
.L_x_46:
[----:B---3--:R-:W-:-:S07]  /*9840*/  MOV R0, UR5 ;  /* 0x0000000500007c02 */ /* 0x008fce0008000f00 */
.L_x_190:
[----:B-1----:R1:W2:Y:S02]  /*9850*/  SYNCS.PHASECHK.TRANS64.TRYWAIT P0, [R0+URZ], R3 ;  /* 0x00000003000075a7 */ /* 0x0022a400080011ff */
[----:B--2---:R-:W-:Y:S05]  /*9860*/  @!P0 NANOSLEEP.SYNCS 0x989680 ;  /* 0x009896800000895d */ /* 0x004fea0003900000 */
[----:B------:R-:W2:Y:S02]  /*9870*/  @!P0 SYNCS.PHASECHK.TRANS64 P0, [R0+URZ], R3 ;  /* 0x00000003000085a7 */ /* 0x000ea400080010ff */
[----:B--2---:R-:W-:Y:S05]  /*9880*/  @!P0 BRA `(.L_x_190) ;  /* 0xfffffffc00f08947 */ /* 0x004fea000383ffff */
[----:B------:R-:W-:Y:S05]  /*9890*/  BRA `(.L_x_191) ;  /* 0xffffff9400cc7947 */ /* 0x000fea000383ffff */
.L_x_47:
[----:B---3--:R-:W-:-:S07]  /*98a0*/  MOV R0, UR5 ;  /* 0x0000000500007c02 */ /* 0x008fce0008000f00 */
.L_x_192:
[----:B-1----:R1:W2:Y:S02]  /*98b0*/  SYNCS.PHASECHK.TRANS64.TRYWAIT P0, [R0+URZ], R3 ;  /* 0x00000003000075a7 */ /* 0x0022a400080011ff */
[----:B--2---:R-:W-:Y:S05]  /*98c0*/  @!P0 NANOSLEEP.SYNCS 0x989680 ;  /* 0x009896800000895d */ /* 0x004fea0003900000 */
[----:B------:R-:W2:Y:S02]  /*98d0*/  @!P0 SYNCS.PHASECHK.TRANS64 P0, [R0+URZ], R3 ;  /* 0x00000003000085a7 */ /* 0x000ea400080010ff */
[----:B--2---:R-:W-:Y:S05]  /*98e0*/  @!P0 BRA `(.L_x_192) ;  /* 0xfffffffc00f08947 */ /* 0x004fea000383ffff */
[----:B------:R-:W-:Y:S05]  /*98f0*/  BRA `(.L_x_193) ;  /* 0xffffff9400d87947 */ /* 0x000fea000383ffff */
.L_x_48:
[----:B---3--:R-:W-:-:S07]  /*9900*/  MOV R0, UR5 ;  /* 0x0000000500007c02 */ /* 0x008fce0008000f00 */
.L_x_194:
[----:B-1----:R1:W2:Y:S02]  /*9910*/  SYNCS.PHASECHK.TRANS64.TRYWAIT P0, [R0+URZ], R3 ;  /* 0x00000003000075a7 */ /* 0x0022a400080011ff */
[----:B--2---:R-:W-:Y:S05]  /*9920*/  @!P0 NANOSLEEP.SYNCS 0x989680 ;  /* 0x009896800000895d */ /* 0x004fea0003900000 */
[----:B------:R-:W2:Y:S02]  /*9930*/  @!P0 SYNCS.PHASECHK.TRANS64 P0, [R0+URZ], R3 ;  /* 0x00000003000085a7 */ /* 0x000ea400080010ff */
[----:B--2---:R-:W-:Y:S05]  /*9940*/  @!P0 BRA `(.L_x_194) ;  /* 0xfffffffc00f08947 */ /* 0x004fea000383ffff */
[----:B------:R-:W-:Y:S05]  /*9950*/  BRA `(.L_x_195) ;  /* 0xffffff9400e47947 */ /* 0x000fea000383ffff */
.L_x_49:
[----:B---3--:R-:W-:-:S07]  /*9960*/  MOV R0, UR5 ;  /* 0x0000000500007c02 */ /* 0x008fce0008000f00 */
.L_x_196:
[----:B-1----:R1:W2:Y:S02]  /*9970*/  SYNCS.PHASECHK.TRANS64.TRYWAIT P0, [R0+URZ], R3 ;  /* 0x00000003000075a7 */ /* 0x0022a400080011ff */
[----:B--2---:R-:W-:Y:S05]  /*9980*/  @!P0 NANOSLEEP.SYNCS 0x989680 ;  /* 0x009896800000895d */ /* 0x004fea0003900000 */
[----:B------:R-:W2:Y:S02]  /*9990*/  @!P0 SYNCS.PHASECHK.TRANS64 P0, [R0+URZ], R3 ;  /* 0x00000003000085a7 */ /* 0x000ea400080010ff */
[----:B--2---:R-:W-:Y:S05]  /*99a0*/  @!P0 BRA `(.L_x_196) ;  /* 0xfffffffc00f08947 */ /* 0x004fea000383ffff */
[----:B------:R-:W-:Y:S05]  /*99b0*/  BRA `(.L_x_197) ;  /* 0xffffff9400f07947 */ /* 0x000fea000383ffff */
.L_x_50:
[----:B---3--:R-:W-:-:S07]  /*99c0*/  MOV R0, UR5 ;  /* 0x0000000500007c02 */ /* 0x008fce0008000f00 */
.L_x_198:
[----:B-1----:R1:W2:Y:S02]  /*99d0*/  SYNCS.PHASECHK.TRANS64.TRYWAIT P0, [R0+URZ], R3 ;  /* 0x00000003000075a7 */ /* 0x0022a400080011ff */
[----:B--2---:R-:W-:Y:S05]  /*99e0*/  @!P0 NANOSLEEP.SYNCS 0x989680 ;  /* 0x009896800000895d */ /* 0x004fea0003900000 */
[----:B------:R-:W2:Y:S02]  /*99f0*/  @!P0 SYNCS.PHASECHK.TRANS64 P0, [R0+URZ], R3 ;  /* 0x00000003000085a7 */ /* 0x000ea400080010ff */
[----:B--2---:R-:W-:Y:S05]  /*9a00*/  @!P0 BRA `(.L_x_198) ;  /* 0xfffffffc00f08947 */ /* 0x004fea000383ffff */
[----:B------:R-:W-:Y:S05]  /*9a10*/  BRA `(.L_x_199) ;  /* 0xffffff9400fc7947 */ /* 0x000fea000383ffff */
.L_x_51:
[----:B---3--:R-:W-:-:S07]  /*9a20*/  MOV R0, UR5 ;  /* 0x0000000500007c02 */ /* 0x008fce0008000f00 */
.L_x_200:
[----:B-1----:R1:W2:Y:S02]  /*9a30*/  SYNCS.PHASECHK.TRANS64.TRYWAIT P0, [R0+URZ], R3 ;  /* 0x00000003000075a7 */ /* 0x0022a400080011ff */
[----:B--2---:R-:W-:Y:S05]  /*9a40*/  @!P0 NANOSLEEP.SYNCS 0x989680 ;  /* 0x009896800000895d */ /* 0x004fea0003900000 */
[----:B------:R-:W2:Y:S02]  /*9a50*/  @!P0 SYNCS.PHASECHK.TRANS64 P0, [R0+URZ], R3 ;  /* 0x00000003000085a7 */ /* 0x000ea400080010ff */
[----:B--2---:R-:W-:Y:S05]  /*9a60*/  @!P0 BRA `(.L_x_200) ;  /* 0xfffffffc00f08947 */ /* 0x004fea000383ffff */
[----:B------:R-:W-:Y:S05]  /*9a70*/  BRA `(.L_x_201) ;  /* 0xffffff9800087947 */ /* 0x000fea000383ffff */
.L_x_52:
[----:B---3--:R-:W-:-:S07]  /*9a80*/  MOV R0, UR5 ;  /* 0x0000000500007c02 */ /* 0x008fce0008000f00 */
.L_x_202:
[----:B-1----:R1:W2:Y:S02]  /*9a90*/  SYNCS.PHASECHK.TRANS64.TRYWAIT P0, [R0+URZ], R3 ;  /* 0x00000003000075a7 */ /* 0x0022a400080011ff */
[----:B--2---:R-:W-:Y:S05]  /*9aa0*/  @!P0 NANOSLEEP.SYNCS 0x989680 ;  /* 0x009896800000895d */ /* 0x004fea0003900000 */
[----:B------:R-:W2:Y:S02]  /*9ab0*/  @!P0 SYNCS.PHASECHK.TRANS64 P0, [R0+URZ], R3 ;  /* 0x00000003000085a7 */ /* 0x000ea400080010ff */
[----:B--2---:R-:W-:Y:S05]  /*9ac0*/  @!P0 BRA `(.L_x_202) ;  /* 0xfffffffc00f08947 */ /* 0x004fea000383ffff */
[----:B------:R-:W-:Y:S05]  /*9ad0*/  BRA `(.L_x_203) ;  /* 0xffffff9800147947 */ /* 0x000fea000383ffff */
.L_x_53:
[----:B---3--:R-:W-:-:S07]  /*9ae0*/  MOV R0, UR5 ;  /* 0x0000000500007c02 */ /* 0x008fce0008000f00 */
.L_x_204:
[----:B-1----:R1:W2:Y:S02]  /*9af0*/  SYNCS.PHASECHK.TRANS64.TRYWAIT P0, [R0+URZ], R3 ;  /* 0x00000003000075a7 */ /* 0x0022a400080011ff */
[----:B--2---:R-:W-:Y:S05]  /*9b00*/  @!P0 NANOSLEEP.SYNCS 0x989680 ;  /* 0x009896800000895d */ /* 0x004fea0003900000 */
[----:B------:R-:W2:Y:S02]  /*9b10*/  @!P0 SYNCS.PHASECHK.TRANS64 P0, [R0+URZ], R3 ;  /* 0x00000003000085a7 */ /* 0x000ea400080010ff */
[----:B--2---:R-:W-:Y:S05]  /*9b20*/  @!P0 BRA `(.L_x_204) ;  /* 0xfffffffc00f08947 */ /* 0x004fea000383ffff */
[----:B------:R-:W-:Y:S05]  /*9b30*/  BRA `(.L_x_205) ;  /* 0xffffff9800207947 */ /* 0x000fea000383ffff */
.L_x_54:
[----:B---3--:R-:W-:-:S07]  /*9b40*/  MOV R0, UR5 ;  /* 0x0000000500007c02 */ /* 0x008fce0008000f00 */
.L_x_206:
[----:B-1----:R1:W2:Y:S02]  /*9b50*/  SYNCS.PHASECHK.TRANS64.TRYWAIT P0, [R0+URZ], R3 ;  /* 0x00000003000075a7 */ /* 0x0022a400080011ff */
[----:B--2---:R-:W-:Y:S05]  /*9b60*/  @!P0 NANOSLEEP.SYNCS 0x989680 ;  /* 0x009896800000895d */ /* 0x004fea0003900000 */
[----:B------:R-:W2:Y:S02]  /*9b70*/  @!P0 SYNCS.PHASECHK.TRANS64 P0, [R0+URZ], R3 ;  /* 0x00000003000085a7 */ /* 0x000ea400080010ff */
[----:B--2---:R-:W-:Y:S05]  /*9b80*/  @!P0 BRA `(.L_x_206) ;  /* 0xfffffffc00f08947 */ /* 0x004fea000383ffff */
[----:B------:R-:W-:Y:S05]  /*9b90*/  BRA `(.L_x_207) ;  /* 0xffffff98002c7947 */ /* 0x000fea000383ffff */
.L_x_55:
[----:B---3--:R-:W-:-:S07]  /*9ba0*/  MOV R0, UR5 ;  /* 0x0000000500007c02 */ /* 0x008fce0008000f00 */
.L_x_208:
[----:B-1----:R1:W2:Y:S02]  /*9bb0*/  SYNCS.PHASECHK.TRANS64.TRYWAIT P0, [R0+URZ], R3 ;  /* 0x00000003000075a7 */ /* 0x0022a400080011ff */
[----:B--2---:R-:W-:Y:S05]  /*9bc0*/  @!P0 NANOSLEEP.SYNCS 0x989680 ;  /* 0x009896800000895d */ /* 0x004fea0003900000 */
[----:B------:R-:W2:Y:S02]  /*9bd0*/  @!P0 SYNCS.PHASECHK.TRANS64 P0, [R0+URZ], R3 ;  /* 0x00000003000085a7 */ /* 0x000ea400080010ff */
[----:B--2---:R-:W-:Y:S05]  /*9be0*/  @!P0 BRA `(.L_x_208) ;  /* 0xfffffffc00f08947 */ /* 0x004fea000383ffff */
[----:B------:R-:W-:Y:S05]  /*9bf0*/  BRA `(.L_x_209) ;  /* 0xffffff9800387947 */ /* 0x000fea000383ffff */
.L_x_56:
[----:B---3--:R-:W-:-:S07]  /*9c00*/  MOV R0, UR5 ;  /* 0x0000000500007c02 */ /* 0x008fce0008000f00 */
.L_x_210:
[----:B-1----:R1:W2:Y:S02]  /*9c10*/  SYNCS.PHASECHK.TRANS64.TRYWAIT P0, [R0+URZ], R3 ;  /* 0x00000003000075a7 */ /* 0x0022a400080011ff */
[----:B--2---:R-:W-:Y:S05]  /*9c20*/  @!P0 NANOSLEEP.SYNCS 0x989680 ;  /* 0x009896800000895d */ /* 0x004fea0003900000 */
[----:B------:R-:W2:Y:S02]  /*9c30*/  @!P0 SYNCS.PHASECHK.TRANS64 P0, [R0+URZ], R3 ;  /* 0x00000003000085a7 */ /* 0x000ea400080010ff */
[----:B--2---:R-:W-:Y:S05]  /*9c40*/  @!P0 BRA `(.L_x_210) ;  /* 0xfffffffc00f08947 */ /* 0x004fea000383ffff */
[----:B------:R-:W-:Y:S05]  /*9c50*/  BRA `(.L_x_211) ;  /* 0xffffff9800447947 */ /* 0x000fea000383ffff */
.L_x_57:
[----:B---3--:R-:W-:-:S07]  /*9c60*/  MOV R0, UR5 ;  /* 0x0000000500007c02 */ /* 0x008fce0008000f00 */
.L_x_212:
[----:B-1----:R1:W2:Y:S02]  /*9c70*/  SYNCS.PHASECHK.TRANS64.TRYWAIT P0, [R0+URZ], R3 ;  /* 0x00000003000075a7 */ /* 0x0022a400080011ff */
[----:B--2---:R-:W-:Y:S05]  /*9c80*/  @!P0 NANOSLEEP.SYNCS 0x989680 ;  /* 0x009896800000895d */ /* 0x004fea0003900000 */
[----:B------:R-:W2:Y:S02]  /*9c90*/  @!P0 SYNCS.PHASECHK.TRANS64 P0, [R0+URZ], R3 ;  /* 0x00000003000085a7 */ /* 0x000ea400080010ff */
[----:B--2---:R-:W-:Y:S05]  /*9ca0*/  @!P0 BRA `(.L_x_212) ;  /* 0xfffffffc00f08947 */ /* 0x004fea000383ffff */
[----:B------:R-:W-:Y:S05]  /*9cb0*/  BRA `(.L_x_213) ;  /* 0xffffff9800507947 */ /* 0x000fea000383ffff */
.L_x_58:
[----:B---3--:R-:W-:-:S07]  /*9cc0*/  MOV R0, UR5 ;  /* 0x0000000500007c02 */ /* 0x008fce0008000f00 */
.L_x_214:
[----:B-1----:R1:W2:Y:S02]  /*9cd0*/  SYNCS.PHASECHK.TRANS64.TRYWAIT P0, [R0+URZ], R3 ;  /* 0x00000003000075a7 */ /* 0x0022a400080011ff */
[----:B--2---:R-:W-:Y:S05]  /*9ce0*/  @!P0 NANOSLEEP.SYNCS 0x989680 ;  /* 0x009896800000895d */ /* 0x004fea0003900000 */
[----:B------:R-:W2:Y:S02]  /*9cf0*/  @!P0 SYNCS.PHASECHK.TRANS64 P0, [R0+URZ], R3 ;  /* 0x00000003000085a7 */ /* 0x000ea400080010ff */
[----:B--2---:R-:W-:Y:S05]  /*9d00*/  @!P0 BRA `(.L_x_214) ;  /* 0xfffffffc00f08947 */ /* 0x004fea000383ffff */
[----:B------:R-:W-:Y:S05]  /*9d10*/  BRA `(.L_x_215) ;  /* 0xffffff98005c7947 */ /* 0x000fea000383ffff */
.L_x_59:
[----:B---3--:R-:W-:-:S07]  /*9d20*/  MOV R0, UR5 ;  /* 0x0000000500007c02 */ /* 0x008fce0008000f00 */
.L_x_216:
[----:B-1----:R1:W2:Y:S02]  /*9d30*/  SYNCS.PHASECHK.TRANS64.TRYWAIT P0, [R0+URZ], R3 ;  /* 0x00000003000075a7 */ /* 0x0022a400080011ff */
[----:B--2---:R-:W-:Y:S05]  /*9d40*/  @!P0 NANOSLEEP.SYNCS 0x989680 ;  /* 0x009896800000895d */ /* 0x004fea0003900000 */
[----:B------:R-:W2:Y:S02]  /*9d50*/  @!P0 SYNCS.PHASECHK.TRANS64 P0, [R0+URZ], R3 ;  /* 0x00000003000085a7 */ /* 0x000ea400080010ff */
[----:B--2---:R-:W-:Y:S05]  /*9d60*/  @!P0 BRA `(.L_x_216) ;  /* 0xfffffffc00f08947 */ /* 0x004fea000383ffff */
[----:B------:R-:W-:Y:S05]  /*9d70*/  BRA `(.L_x_217) ;  /* 0xffffff9800687947 */ /* 0x000fea000383ffff */
.L_x_60:
[----:B---3--:R-:W-:-:S07]  /*9d80*/  MOV R0, UR5 ;  /* 0x0000000500007c02 */ /* 0x008fce0008000f00 */
.L_x_218:
[----:B-1----:R1:W2:Y:S02]  /*9d90*/  SYNCS.PHASECHK.TRANS64.TRYWAIT P0, [R0+URZ], R3 ;  /* 0x00000003000075a7 */ /* 0x0022a400080011ff */
[----:B--2---:R-:W-:Y:S05]  /*9da0*/  @!P0 NANOSLEEP.SYNCS 0x989680 ;  /* 0x009896800000895d */ /* 0x004fea0003900000 */
[----:B------:R-:W2:Y:S02]  /*9db0*/  @!P0 SYNCS.PHASECHK.TRANS64 P0, [R0+URZ], R3 ;  /* 0x00000003000085a7 */ /* 0x000ea400080010ff */
[----:B--2---:R-:W-:Y:S05]  /*9dc0*/  @!P0 BRA `(.L_x_218) ;  /* 0xfffffffc00f08947 */ /* 0x004fea000383ffff */
[----:B------:R-:W-:Y:S05]  /*9dd0*/  BRA `(.L_x_219) ;  /* 0xffffff9800747947 */ /* 0x000fea000383ffff */
.L_x_61:
[----:B---3--:R-:W-:-:S07]  /*9de0*/  MOV R0, UR5 ;  /* 0x0000000500007c02 */ /* 0x008fce0008000f00 */
.L_x_220:
[----:B-1----:R1:W2:Y:S02]  /*9df0*/  SYNCS.PHASECHK.TRANS64.TRYWAIT P0, [R0+URZ], R3 ;  /* 0x00000003000075a7 */ /* 0x0022a400080011ff */
[----:B--2---:R-:W-:Y:S05]  /*9e00*/  @!P0 NANOSLEEP.SYNCS 0x989680 ;  /* 0x009896800000895d */ /* 0x004fea0003900000 */
[----:B------:R-:W2:Y:S02]  /*9e10*/  @!P0 SYNCS.PHASECHK.TRANS64 P0, [R0+URZ], R3 ;  /* 0x00000003000085a7 */ /* 0x000ea400080010ff */
[----:B--2---:R-:W-:Y:S05]  /*9e20*/  @!P0 BRA `(.L_x_220) ;  /* 0xfffffffc00f08947 */ /* 0x004fea000383ffff */
[----:B------:R-:W-:Y:S05]  /*9e30*/  BRA `(.L_x_221) ;  /* 0xffffff9800807947 */ /* 0x000fea000383ffff */
.L_x_62:
[----:B---3--:R-:W-:-:S07]  /*9e40*/  MOV R0, UR5 ;  /* 0x0000000500007c02 */ /* 0x008fce0008000f00 */
.L_x_222:
[----:B-1----:R1:W2:Y:S02]  /*9e50*/  SYNCS.PHASECHK.TRANS64.TRYWAIT P0, [R0+URZ], R3 ;  /* 0x00000003000075a7 */ /* 0x0022a400080011ff */
[----:B--2---:R-:W-:Y:S05]  /*9e60*/  @!P0 NANOSLEEP.SYNCS 0x989680 ;  /* 0x009896800000895d */ /* 0x004fea0003900000 */
[----:B------:R-:W2:Y:S02]  /*9e70*/  @!P0 SYNCS.PHASECHK.TRANS64 P0, [R0+URZ], R3 ;  /* 0x00000003000085a7 */ /* 0x000ea400080010ff */
[----:B--2---:R-:W-:Y:S05]  /*9e80*/  @!P0 BRA `(.L_x_222) ;  /* 0xfffffffc00f08947 */ /* 0x004fea000383ffff */
[----:B------:R-:W-:Y:S05]  /*9e90*/  BRA `(.L_x_223) ;  /* 0xffffff98008c7947 */ /* 0x000fea000383ffff */
.L_x_63:
[----:B---3--:R-:W-:-:S07]  /*9ea0*/  MOV R0, UR5 ;  /* 0x0000000500007c02 */ /* 0x008fce0008000f00 */
.L_x_224:
[----:B-1----:R1:W2:Y:S02]  /*9eb0*/  SYNCS.PHASECHK.TRANS64.TRYWAIT P0, [R0+URZ], R3 ;  /* 0x00000003000075a7 */ /* 0x0022a400080011ff */
[----:B--2---:R-:W-:Y:S05]  /*9ec0*/  @!P0 NANOSLEEP.SYNCS 0x989680 ;  /* 0x009896800000895d */ /* 0x004fea0003900000 */
[----:B------:R-:W2:Y:S02]  /*9ed0*/  @!P0 SYNCS.PHASECHK.TRANS64 P0, [R0+URZ], R3 ;  /* 0x00000003000085a7 */ /* 0x000ea400080010ff */
[----:B--2---:R-:W-:Y:S05]  /*9ee0*/  @!P0 BRA `(.L_x_224) ;  /* 0xfffffffc00f08947 */ /* 0x004fea000383ffff */
[----:B------:R-:W-:Y:S05]  /*9ef0*/  BRA `(.L_x_225) ;  /* 0xffffff9800987947 */ /* 0x000fea000383ffff */
.L_x_64:
[----:B---3--:R-:W-:-:S07]  /*9f00*/  MOV R0, UR5 ;  /* 0x0000000500007c02 */ /* 0x008fce0008000f00 */
.L_x_226:
[----:B-1----:R1:W2:Y:S02]  /*9f10*/  SYNCS.PHASECHK.TRANS64.TRYWAIT P0, [R0+URZ], R3 ;  /* 0x00000003000075a7 */ /* 0x0022a400080011ff */
[----:B--2---:R-:W-:Y:S05]  /*9f20*/  @!P0 NANOSLEEP.SYNCS 0x989680 ;  /* 0x009896800000895d */ /* 0x004fea0003900000 */
[----:B------:R-:W2:Y:S02]  /*9f30*/  @!P0 SYNCS.PHASECHK.TRANS64 P0, [R0+URZ], R3 ;  /* 0x00000003000085a7 */ /* 0x000ea400080010ff */
[----:B--2---:R-:W-:Y:S05]  /*9f40*/  @!P0 BRA `(.L_x_226) ;  /* 0xfffffffc00f08947 */ /* 0x004fea000383ffff */
[----:B------:R-:W-:Y:S05]  /*9f50*/  BRA `(.L_x_227) ;  /* 0xffffff9800a47947 */ /* 0x000fea000383ffff */
.L_x_65:
[----:B---3--:R-:W-:-:S07]  /*9f60*/  MOV R0, UR5 ;  /* 0x0000000500007c02 */ /* 0x008fce0008000f00 */
.L_x_228:
[----:B-1----:R1:W2:Y:S02]  /*9f70*/  SYNCS.PHASECHK.TRANS64.TRYWAIT P0, [R0+URZ], R3 ;  /* 0x00000003000075a7 */ /* 0x0022a400080011ff */
[----:B--2---:R-:W-:Y:S05]  /*9f80*/  @!P0 NANOSLEEP.SYNCS 0x989680 ;  /* 0x009896800000895d */ /* 0x004fea0003900000 */
[----:B------:R-:W2:Y:S02]  /*9f90*/  @!P0 SYNCS.PHASECHK.TRANS64 P0, [R0+URZ], R3 ;  /* 0x00000003000085a7 */ /* 0x000ea400080010ff */
[----:B--2---:R-:W-:Y:S05]  /*9fa0*/  @!P0 BRA `(.L_x_228) ;  /* 0xfffffffc00f08947 */ /* 0x004fea000383ffff */
[----:B------:R-:W-:Y:S05]  /*9fb0*/  BRA `(.L_x_229) ;  /* 0xffffff9800b07947 */ /* 0x000fea000383ffff */
.L_x_66:
[----:B---3--:R-:W-:-:S07]  /*9fc0*/  MOV R0, UR5 ;  /* 0x0000000500007c02 */ /* 0x008fce0008000f00 */
.L_x_230:
[----:B-1----:R1:W2:Y:S02]  /*9fd0*/  SYNCS.PHASECHK.TRANS64.TRYWAIT P0, [R0+URZ], R3 ;  /* 0x00000003000075a7 */ /* 0x0022a400080011ff */
[----:B--2---:R-:W-:Y:S05]  /*9fe0*/  @!P0 NANOSLEEP.SYNCS 0x989680 ;  /* 0x009896800000895d */ /* 0x004fea0003900000 */
[----:B------:R-:W2:Y:S02]  /*9ff0*/  @!P0 SYNCS.PHASECHK.TRANS64 P0, [R0+URZ], R3 ;  /* 0x00000003000085a7 */ /* 0x000ea400080010ff */
[----:B--2---:R-:W-:Y:S05]  /*a000*/  @!P0 BRA `(.L_x_230) ;  /* 0xfffffffc00f08947 */ /* 0x004fea000383ffff */
[----:B------:R-:W-:Y:S05]  /*a010*/  BRA `(.L_x_231) ;  /* 0xffffff9800bc7947 */ /* 0x000fea000383ffff */
.L_x_67:
[----:B---3--:R-:W-:-:S07]  /*a020*/  MOV R0, UR5 ;  /* 0x0000000500007c02 */ /* 0x008fce0008000f00 */
.L_x_232:
[----:B-1----:R1:W2:Y:S02]  /*a030*/  SYNCS.PHASECHK.TRANS64.TRYWAIT P0, [R0+URZ], R3 ;  /* 0x00000003000075a7 */ /* 0x0022a400080011ff */
[----:B--2---:R-:W-:Y:S05]  /*a040*/  @!P0 NANOSLEEP.SYNCS 0x989680 ;  /* 0x009896800000895d */ /* 0x004fea0003900000 */
[----:B------:R-:W2:Y:S02]  /*a050*/  @!P0 SYNCS.PHASECHK.TRANS64 P0, [R0+URZ], R3 ;  /* 0x00000003000085a7 */ /* 0x000ea400080010ff */
[----:B--2---:R-:W-:Y:S05]  /*a060*/  @!P0 BRA `(.L_x_232) ;  /* 0xfffffffc00f08947 */ /* 0x004fea000383ffff */
[----:B------:R-:W-:Y:S05]  /*a070*/  BRA `(.L_x_233) ;  /* 0xffffff9800c87947 */ /* 0x000fea000383ffff */
.L_x_68:
[----:B---3--:R-:W-:-:S07]  /*a080*/  MOV R0, UR5 ;  /* 0x0000000500007c02 */ /* 0x008fce0008000f00 */
.L_x_234:
[----:B-1----:R1:W2:Y:S02]  /*a090*/  SYNCS.PHASECHK.TRANS64.TRYWAIT P0, [R0+URZ], R3 ;  /* 0x00000003000075a7 */ /* 0x0022a400080011ff */
[----:B--2---:R-:W-:Y:S05]  /*a0a0*/  @!P0 NANOSLEEP.SYNCS 0x989680 ;  /* 0x009896800000895d */ /* 0x004fea0003900000 */
[----:B------:R-:W2:Y:S02]  /*a0b0*/  @!P0 SYNCS.PHASECHK.TRANS64 P0, [R0+URZ], R3 ;  /* 0x00000003000085a7 */ /* 0x000ea400080010ff */
[----:B--2---:R-:W-:Y:S05]  /*a0c0*/  @!P0 BRA `(.L_x_234) ;  /* 0xfffffffc00f08947 */ /* 0x004fea000383ffff */
[----:B------:R-:W-:Y:S05]  /*a0d0*/  BRA `(.L_x_235) ;  /* 0xffffff9800d47947 */ /* 0x000fea000383ffff */
.L_x_69:
[----:B---3--:R-:W-:-:S07]  /*a0e0*/  MOV R0, UR5 ;  /* 0x0000000500007c02 */ /* 0x008fce0008000f00 */
.L_x_236:
[----:B-1----:R1:W2:Y:S02]  /*a0f0*/  SYNCS.PHASECHK.TRANS64.TRYWAIT P0, [R0+URZ], R3 ;  /* 0x00000003000075a7 */ /* 0x0022a400080011ff */
[----:B--2---:R-:W-:Y:S05]  /*a100*/  @!P0 NANOSLEEP.SYNCS 0x989680 ;  /* 0x009896800000895d */ /* 0x004fea0003900000 */
[----:B------:R-:W2:Y:S02]  /*a110*/  @!P0 SYNCS.PHASECHK.TRANS64 P0, [R0+URZ], R3 ;  /* 0x00000003000085a7 */ /* 0x000ea400080010ff */
[----:B--2---:R-:W-:Y:S05]  /*a120*/  @!P0 BRA `(.L_x_236) ;  /* 0xfffffffc00f08947 */ /* 0x004fea000383ffff */
[----:B------:R-:W-:Y:S05]  /*a130*/  BRA `(.L_x_237) ;  /* 0xffffff9800e07947 */ /* 0x000fea000383ffff */
.L_x_70:
[----:B---3--:R-:W-:-:S07]  /*a140*/  MOV R0, UR5 ;  /* 0x0000000500007c02 */ /* 0x008fce0008000f00 */
.L_x_238:
[----:B-1----:R1:W2:Y:S02]  /*a150*/  SYNCS.PHASECHK.TRANS64.TRYWAIT P0, [R0+URZ], R3 ;  /* 0x00000003000075a7 */ /* 0x0022a400080011ff */
[----:B--2---:R-:W-:Y:S05]  /*a160*/  @!P0 NANOSLEEP.SYNCS 0x989680 ;  /* 0x009896800000895d */ /* 0x004fea0003900000 */
[----:B------:R-:W2:Y:S02]  /*a170*/  @!P0 SYNCS.PHASECHK.TRANS64 P0, [R0+URZ], R3 ;  /* 0x00000003000085a7 */ /* 0x000ea400080010ff */
[----:B--2---:R-:W-:Y:S05]  /*a180*/  @!P0 BRA `(.L_x_238) ;  /* 0xfffffffc00f08947 */ /* 0x004fea000383ffff */
[----:B------:R-:W-:Y:S05]  /*a190*/  BRA `(.L_x_239) ;  /* 0xffffff9800ec7947 */ /* 0x000fea000383ffff */
.L_x_71:
[----:B---3--:R-:W-:-:S07]  /*a1a0*/  MOV R0, UR5 ;  /* 0x0000000500007c02 */ /* 0x008fce0008000f00 */
.L_x_240:
[----:B-1----:R1:W2:Y:S02]  /*a1b0*/  SYNCS.PHASECHK.TRANS64.TRYWAIT P0, [R0+URZ], R3 ;  /* 0x00000003000075a7 */ /* 0x0022a400080011ff */
[----:B--2---:R-:W-:Y:S05]  /*a1c0*/  @!P0 NANOSLEEP.SYNCS 0x989680 ;  /* 0x009896800000895d */ /* 0x004fea0003900000 */
[----:B------:R-:W2:Y:S02]  /*a1d0*/  @!P0 SYNCS.PHASECHK.TRANS64 P0, [R0+URZ], R3 ;  /* 0x00000003000085a7 */ /* 0x000ea400080010ff */
[----:B--2---:R-:W-:Y:S05]  /*a1e0*/  @!P0 BRA `(.L_x_240) ;  /* 0xfffffffc00f08947 */ /* 0x004fea000383ffff */
[----:B------:R-:W-:Y:S05]  /*a1f0*/  BRA `(.L_x_241) ;  /* 0xffffff9800f87947 */ /* 0x000fea000383ffff */
.L_x_72:
[----:B---3--:R-:W-:-:S07]  /*a200*/  MOV R0, UR5 ;  /* 0x0000000500007c02 */ /* 0x008fce0008000f00 */
.L_x_242:
[----:B-1----:R1:W2:Y:S02]  /*a210*/  SYNCS.PHASECHK.TRANS64.TRYWAIT P0, [R0+URZ], R3 ;  /* 0x00000003000075a7 */ /* 0x0022a400080011ff */
[----:B--2---:R-:W-:Y:S05]  /*a220*/  @!P0 NANOSLEEP.SYNCS 0x989680 ;  /* 0x009896800000895d */ /* 0x004fea0003900000 */
[----:B------:R-:W2:Y:S02]  /*a230*/  @!P0 SYNCS.PHASECHK.TRANS64 P0, [R0+URZ], R3 ;  /* 0x00000003000085a7 */ /* 0x000ea400080010ff */
[----:B--2---:R-:W-:Y:S05]  /*a240*/  @!P0 BRA `(.L_x_242) ;  /* 0xfffffffc00f08947 */ /* 0x004fea000383ffff */
[----:B------:R-:W-:Y:S05]  /*a250*/  BRA `(.L_x_243) ;  /* 0xffffff9c00047947 */ /* 0x000fea000383ffff */
.L_x_73:
[----:B---3--:R-:W-:-:S07]  /*a260*/  MOV R0, UR5 ;  /* 0x0000000500007c02 */ /* 0x008fce0008000f00 */
.L_x_244:
[----:B-1----:R1:W2:Y:S02]  /*a270*/  SYNCS.PHASECHK.TRANS64.TRYWAIT P0, [R0+URZ], R3 ;  /* 0x00000003000075a7 */ /* 0x0022a400080011ff */
[----:B--2---:R-:W-:Y:S05]  /*a280*/  @!P0 NANOSLEEP.SYNCS 0x989680 ;  /* 0x009896800000895d */ /* 0x004fea0003900000 */
[----:B------:R-:W2:Y:S02]  /*a290*/  @!P0 SYNCS.PHASECHK.TRANS64 P0, [R0+URZ], R3 ;  /* 0x00000003000085a7 */ /* 0x000ea400080010ff */
[----:B--2---:R-:W-:Y:S05]  /*a2a0*/  @!P0 BRA `(.L_x_244) ;  /* 0xfffffffc00f08947 */ /* 0x004fea000383ffff */
[----:B------:R-:W-:Y:S05]  /*a2b0*/  BRA `(.L_x_245) ;  /* 0xffffff9c00107947 */ /* 0x000fea000383ffff */
.L_x_74:
[----:B---3--:R-:W-:-:S07]  /*a2c0*/  MOV R0, UR5 ;  /* 0x0000000500007c02 */ /* 0x008fce0008000f00 */
.L_x_246:
[----:B-1----:R1:W2:Y:S02]  /*a2d0*/  SYNCS.PHASECHK.TRANS64.TRYWAIT P0, [R0+URZ], R3 ;  /* 0x00000003000075a7 */ /* 0x0022a400080011ff */
[----:B--2---:R-:W-:Y:S05]  /*a2e0*/  @!P0 NANOSLEEP.SYNCS 0x989680 ;  /* 0x009896800000895d */ /* 0x004fea0003900000 */
[----:B------:R-:W2:Y:S02]  /*a2f0*/  @!P0 SYNCS.PHASECHK.TRANS64 P0, [R0+URZ], R3 ;  /* 0x00000003000085a7 */ /* 0x000ea400080010ff */
[----:B--2---:R-:W-:Y:S05]  /*a300*/  @!P0 BRA `(.L_x_246) ;  /* 0xfffffffc00f08947 */ /* 0x004fea000383ffff */
[----:B------:R-:W-:Y:S05]  /*a310*/  BRA `(.L_x_247) ;  /* 0xffffff9c001c7947 */ /* 0x000fea000383ffff */
.L_x_75:
[----:B---3--:R-:W-:-:S07]  /*a320*/  MOV R0, UR5 ;  /* 0x0000000500007c02 */ /* 0x008fce0008000f00 */
.L_x_248:
[----:B-1----:R1:W2:Y:S02]  /*a330*/  SYNCS.PHASECHK.TRANS64.TRYWAIT P0, [R0+URZ], R3 ;  /* 0x00000003000075a7 */ /* 0x0022a400080011ff */
[----:B--2---:R-:W-:Y:S05]  /*a340*/  @!P0 NANOSLEEP.SYNCS 0x989680 ;  /* 0x009896800000895d */ /* 0x004fea0003900000 */
[----:B------:R-:W2:Y:S02]  /*a350*/  @!P0 SYNCS.PHASECHK.TRANS64 P0, [R0+URZ], R3 ;  /* 0x00000003000085a7 */ /* 0x000ea400080010ff */
[----:B--2---:R-:W-:Y:S05]  /*a360*/  @!P0 BRA `(.L_x_248) ;  /* 0xfffffffc00f08947 */ /* 0x004fea000383ffff */
[----:B------:R-:W-:Y:S05]  /*a370*/  BRA `(.L_x_249) ;  /* 0xffffff9c00287947 */ /* 0x000fea000383ffff */
.L_x_76:
[----:B---3--:R-:W-:-:S07]  /*a380*/  MOV R0, UR5 ;  /* 0x0000000500007c02 */ /* 0x008fce0008000f00 */
.L_x_250:
[----:B-1----:R1:W2:Y:S02]  /*a390*/  SYNCS.PHASECHK.TRANS64.TRYWAIT P0, [R0+URZ], R3 ;  /* 0x00000003000075a7 */ /* 0x0022a400080011ff */
[----:B--2---:R-:W-:Y:S05]  /*a3a0*/  @!P0 NANOSLEEP.SYNCS 0x989680 ;  /* 0x009896800000895d */ /* 0x004fea0003900000 */
[----:B------:R-:W2:Y:S02]  /*a3b0*/  @!P0 SYNCS.PHASECHK.TRANS64 P0, [R0+URZ], R3 ;  /* 0x00000003000085a7 */ /* 0x000ea400080010ff */
[----:B--2---:R-:W-:Y:S05]  /*a3c0*/  @!P0 BRA `(.L_x_250) ;  /* 0xfffffffc00f08947 */ /* 0x004fea000383ffff */
[----:B------:R-:W-:Y:S05]  /*a3d0*/  BRA `(.L_x_251) ;  /* 0xffffff9c00347947 */ /* 0x000fea000383ffff */
.L_x_77:
[----:B---3--:R-:W-:-:S07]  /*a3e0*/  MOV R0, UR5 ;  /* 0x0000000500007c02 */ /* 0x008fce0008000f00 */
.L_x_252:
[----:B-1----:R1:W2:Y:S02]  /*a3f0*/  SYNCS.PHASECHK.TRANS64.TRYWAIT P0, [R0+URZ], R3 ;  /* 0x00000003000075a7 */ /* 0x0022a400080011ff */
[----:B--2---:R-:W-:Y:S05]  /*a400*/  @!P0 NANOSLEEP.SYNCS 0x989680 ;  /* 0x009896800000895d */ /* 0x004fea0003900000 */
[----:B------:R-:W2:Y:S02]  /*a410*/  @!P0 SYNCS.PHASECHK.TRANS64 P0, [R0+URZ], R3 ;  /* 0x00000003000085a7 */ /* 0x000ea400080010ff */
[----:B--2---:R-:W-:Y:S05]  /*a420*/  @!P0 BRA `(.L_x_252) ;  /* 0xfffffffc00f08947 */ /* 0x004fea000383ffff */
[----:B------:R-:W-:Y:S05]  /*a430*/  BRA `(.L_x_253) ;  /* 0xffffff9c00407947 */ /* 0x000fea000383ffff */
.L_x_78:
[----:B---3--:R-:W-:-:S07]  /*a440*/  MOV R0, UR5 ;  /* 0x0000000500007c02 */ /* 0x008fce0008000f00 */
.L_x_254:
[----:B-1----:R1:W2:Y:S02]  /*a450*/  SYNCS.PHASECHK.TRANS64.TRYWAIT P0, [R0+URZ], R3 ;  /* 0x00000003000075a7 */ /* 0x0022a400080011ff */
[----:B--2---:R-:W-:Y:S05]  /*a460*/  @!P0 NANOSLEEP.SYNCS 0x989680 ;  /* 0x009896800000895d */ /* 0x004fea0003900000 */
[----:B------:R-:W2:Y:S02]  /*a470*/  @!P0 SYNCS.PHASECHK.TRANS64 P0, [R0+URZ], R3 ;  /* 0x00000003000085a7 */ /* 0x000ea400080010ff */
[----:B--2---:R-:W-:Y:S05]  /*a480*/  @!P0 BRA `(.L_x_254) ;  /* 0xfffffffc00f08947 */ /* 0x004fea000383ffff */
[----:B------:R-:W-:Y:S05]  /*a490*/  BRA `(.L_x_255) ;  /* 0xffffff9c004c7947 */ /* 0x000fea000383ffff */
.L_x_79:
[----:B---3--:R-:W-:-:S07]  /*a4a0*/  MOV R0, UR5 ;  /* 0x0000000500007c02 */ /* 0x008fce0008000f00 */
.L_x_256:
[----:B-1----:R1:W2:Y:S02]  /*a4b0*/  SYNCS.PHASECHK.TRANS64.TRYWAIT P0, [R0+URZ], R3 ;  /* 0x00000003000075a7 */ /* 0x0022a400080011ff */
[----:B--2---:R-:W-:Y:S05]  /*a4c0*/  @!P0 NANOSLEEP.SYNCS 0x989680 ;  /* 0x009896800000895d */ /* 0x004fea0003900000 */
[----:B------:R-:W2:Y:S02]  /*a4d0*/  @!P0 SYNCS.PHASECHK.TRANS64 P0, [R0+URZ], R3 ;  /* 0x00000003000085a7 */ /* 0x000ea400080010ff */
[----:B--2---:R-:W-:Y:S05]  /*a4e0*/  @!P0 BRA `(.L_x_256) ;  /* 0xfffffffc00f08947 */ /* 0x004fea000383ffff */
[----:B------:R-:W-:Y:S05]  /*a4f0*/  BRA `(.L_x_257) ;  /* 0xffffff9c00587947 */ /* 0x000fea000383ffff */
.L_x_80:
[----:B---3--:R-:W-:-:S07]  /*a500*/  MOV R0, UR5 ;  /* 0x0000000500007c02 */ /* 0x008fce0008000f00 */
.L_x_258:
[----:B-1----:R1:W2:Y:S02]  /*a510*/  SYNCS.PHASECHK.TRANS64.TRYWAIT P0, [R0+URZ], R3 ;  /* 0x00000003000075a7 */ /* 0x0022a400080011ff */
[----:B--2---:R-:W-:Y:S05]  /*a520*/  @!P0 NANOSLEEP.SYNCS 0x989680 ;  /* 0x009896800000895d */ /* 0x004fea0003900000 */
[----:B------:R-:W2:Y:S02]  /*a530*/  @!P0 SYNCS.PHASECHK.TRANS64 P0, [R0+URZ], R3 ;  /* 0x00000003000085a7 */ /* 0x000ea400080010ff */
[----:B--2---:R-:W-:Y:S05]  /*a540*/  @!P0 BRA `(.L_x_258) ;  /* 0xfffffffc00f08947 */ /* 0x004fea000383ffff */
[----:B------:R-:W-:Y:S05]  /*a550*/  BRA `(.L_x_259) ;  /* 0xffffff9c00647947 */ /* 0x000fea000383ffff */
.L_x_81:
[----:B---3--:R-:W-:-:S07]  /*a560*/  MOV R0, UR5 ;  /* 0x0000000500007c02 */ /* 0x008fce0008000f00 */
.L_x_260:
[----:B-1----:R1:W2:Y:S02]  /*a570*/  SYNCS.PHASECHK.TRANS64.TRYWAIT P0, [R0+URZ], R3 ;  /* 0x00000003000075a7 */ /* 0x0022a400080011ff */
[----:B--2---:R-:W-:Y:S05]  /*a580*/  @!P0 NANOSLEEP.SYNCS 0x989680 ;  /* 0x009896800000895d */ /* 0x004fea0003900000 */
[----:B------:R-:W2:Y:S02]  /*a590*/  @!P0 SYNCS.PHASECHK.TRANS64 P0, [R0+URZ], R3 ;  /* 0x00000003000085a7 */ /* 0x000ea400080010ff */
[----:B--2---:R-:W-:Y:S05]  /*a5a0*/  @!P0 BRA `(.L_x_260) ;  /* 0xfffffffc00f08947 */ /* 0x004fea000383ffff */
[----:B------:R-:W-:Y:S05]  /*a5b0*/  BRA `(.L_x_261) ;  /* 0xffffff9c00707947 */ /* 0x000fea000383ffff */
.L_x_82:
[----:B---3--:R-:W-:-:S07]  /*a5c0*/  MOV R0, UR5 ;  /* 0x0000000500007c02 */ /* 0x008fce0008000f00 */
.L_x_262:
[----:B-1----:R1:W2:Y:S02]  /*a5d0*/  SYNCS.PHASECHK.TRANS64.TRYWAIT P0, [R0+URZ], R3 ;  /* 0x00000003000075a7 */ /* 0x0022a400080011ff */
[----:B--2---:R-:W-:Y:S05]  /*a5e0*/  @!P0 NANOSLEEP.SYNCS 0x989680 ;  /* 0x009896800000895d */ /* 0x004fea0003900000 */
[----:B------:R-:W2:Y:S02]  /*a5f0*/  @!P0 SYNCS.PHASECHK.TRANS64 P0, [R0+URZ], R3 ;  /* 0x00000003000085a7 */ /* 0x000ea400080010ff */
[----:B--2---:R-:W-:Y:S05]  /*a600*/  @!P0 BRA `(.L_x_262) ;  /* 0xfffffffc00f08947 */ /* 0x004fea000383ffff */
[----:B------:R-:W-:Y:S05]  /*a610*/  BRA `(.L_x_263) ;  /* 0xffffff9c007c7947 */ /* 0x000fea000383ffff */
.L_x_83:
[----:B---3--:R-:W-:-:S07]  /*a620*/  MOV R0, UR5 ;  /* 0x0000000500007c02 */ /* 0x008fce0008000f00 */
.L_x_264:
[----:B-1----:R1:W2:Y:S02]  /*a630*/  SYNCS.PHASECHK.TRANS64.TRYWAIT P0, [R0+URZ], R3 ;  /* 0x00000003000075a7 */ /* 0x0022a400080011ff */
[----:B--2---:R-:W-:Y:S05]  /*a640*/  @!P0 NANOSLEEP.SYNCS 0x989680 ;  /* 0x009896800000895d */ /* 0x004fea0003900000 */
[----:B------:R-:W2:Y:S02]  /*a650*/  @!P0 SYNCS.PHASECHK.TRANS64 P0, [R0+URZ], R3 ;  /* 0x00000003000085a7 */ /* 0x000ea400080010ff */
[----:B--2---:R-:W-:Y:S05]  /*a660*/  @!P0 BRA `(.L_x_264) ;  /* 0xfffffffc00f08947 */ /* 0x004fea000383ffff */
[----:B------:R-:W-:Y:S05]  /*a670*/  BRA `(.L_x_265) ;  /* 0xffffff9c00887947 */ /* 0x000fea000383ffff */
.L_x_84:
[----:B---3--:R-:W-:-:S07]  /*a680*/  MOV R0, UR5 ;  /* 0x0000000500007c02 */ /* 0x008fce0008000f00 */
.L_x_266:
[----:B-1----:R1:W2:Y:S02]  /*a690*/  SYNCS.PHASECHK.TRANS64.TRYWAIT P0, [R0+URZ], R3 ;  /* 0x00000003000075a7 */ /* 0x0022a400080011ff */
[----:B--2---:R-:W-:Y:S05]  /*a6a0*/  @!P0 NANOSLEEP.SYNCS 0x989680 ;  /* 0x009896800000895d */ /* 0x004fea0003900000 */
[----:B------:R-:W2:Y:S02]  /*a6b0*/  @!P0 SYNCS.PHASECHK.TRANS64 P0, [R0+URZ], R3 ;  /* 0x00000003000085a7 */ /* 0x000ea400080010ff */
[----:B--2---:R-:W-:Y:S05]  /*a6c0*/  @!P0 BRA `(.L_x_266) ;  /* 0xfffffffc00f08947 */ /* 0x004fea000383ffff */
[----:B------:R-:W-:Y:S05]  /*a6d0*/  BRA `(.L_x_267) ;  /* 0xffffff9c00947947 */ /* 0x000fea000383ffff */
.L_x_85:
[----:B---3--:R-:W-:-:S07]  /*a6e0*/  MOV R0, UR5 ;  /* 0x0000000500007c02 */ /* 0x008fce0008000f00 */
.L_x_268:
[----:B-1----:R1:W2:Y:S02]  /*a6f0*/  SYNCS.PHASECHK.TRANS64.TRYWAIT P0, [R0+URZ], R3 ;  /* 0x00000003000075a7 */ /* 0x0022a400080011ff */
[----:B--2---:R-:W-:Y:S05]  /*a700*/  @!P0 NANOSLEEP.SYNCS 0x989680 ;  /* 0x009896800000895d */ /* 0x004fea0003900000 */
[----:B------:R-:W2:Y:S02]  /*a710*/  @!P0 SYNCS.PHASECHK.TRANS64 P0, [R0+URZ], R3 ;  /* 0x00000003000085a7 */ /* 0x000ea400080010ff */
[----:B--2---:R-:W-:Y:S05]  /*a720*/  @!P0 BRA `(.L_x_268) ;  /* 0xfffffffc00f08947 */ /* 0x004fea000383ffff */
[----:B------:R-:W-:Y:S05]  /*a730*/  BRA `(.L_x_269) ;  /* 0xffffff9c00a07947 */ /* 0x000fea000383ffff */
.L_x_86:
[----:B---3--:R-:W-:-:S07]  /*a740*/  MOV R0, UR5 ;  /* 0x0000000500007c02 */ /* 0x008fce0008000f00 */
.L_x_270:
[----:B-1----:R1:W2:Y:S02]  /*a750*/  SYNCS.PHASECHK.TRANS64.TRYWAIT P0, [R0+URZ], R3 ;  /* 0x00000003000075a7 */ /* 0x0022a400080011ff */
[----:B--2---:R-:W-:Y:S05]  /*a760*/  @!P0 NANOSLEEP.SYNCS 0x989680 ;  /* 0x009896800000895d */ /* 0x004fea0003900000 */
[----:B------:R-:W2:Y:S02]  /*a770*/  @!P0 SYNCS.PHASECHK.TRANS64 P0, [R0+URZ], R3 ;  /* 0x00000003000085a7 */ /* 0x000ea400080010ff */
[----:B--2---:R-:W-:Y:S05]  /*a780*/  @!P0 BRA `(.L_x_270) ;  /* 0xfffffffc00f08947 */ /* 0x004fea000383ffff */
[----:B------:R-:W-:Y:S05]  /*a790*/  BRA `(.L_x_271) ;  /* 0xffffff9c00ac7947 */ /* 0x000fea000383ffff */
.L_x_87:
[----:B---3--:R-:W-:-:S07]  /*a7a0*/  MOV R0, UR5 ;  /* 0x0000000500007c02 */ /* 0x008fce0008000f00 */
.L_x_272:
[----:B-1----:R1:W2:Y:S02]  /*a7b0*/  SYNCS.PHASECHK.TRANS64.TRYWAIT P0, [R0+URZ], R3 ;  /* 0x00000003000075a7 */ /* 0x0022a400080011ff */
[----:B--2---:R-:W-:Y:S05]  /*a7c0*/  @!P0 NANOSLEEP.SYNCS 0x989680 ;  /* 0x009896800000895d */ /* 0x004fea0003900000 */
[----:B------:R-:W2:Y:S02]  /*a7d0*/  @!P0 SYNCS.PHASECHK.TRANS64 P0, [R0+URZ], R3 ;  /* 0x00000003000085a7 */ /* 0x000ea400080010ff */
[----:B--2---:R-:W-:Y:S05]  /*a7e0*/  @!P0 BRA `(.L_x_272) ;  /* 0xfffffffc00f08947 */ /* 0x004fea000383ffff */
[----:B------:R-:W-:Y:S05]  /*a7f0*/  BRA `(.L_x_273) ;  /* 0xffffff9c00b87947 */ /* 0x000fea000383ffff */
.L_x_88:
[----:B---3--:R-:W-:-:S07]  /*a800*/  MOV R0, UR5 ;  /* 0x0000000500007c02 */ /* 0x008fce0008000f00 */
.L_x_274:
[----:B-1----:R1:W2:Y:S02]  /*a810*/  SYNCS.PHASECHK.TRANS64.TRYWAIT P0, [R0+URZ], R3 ;  /* 0x00000003000075a7 */ /* 0x0022a400080011ff */
[----:B--2---:R-:W-:Y:S05]  /*a820*/  @!P0 NANOSLEEP.SYNCS 0x989680 ;  /* 0x009896800000895d */ /* 0x004fea0003900000 */
[----:B------:R-:W2:Y:S02]  /*a830*/  @!P0 SYNCS.PHASECHK.TRANS64 P0, [R0+URZ], R3 ;  /* 0x00000003000085a7 */ /* 0x000ea400080010ff */
[----:B--2---:R-:W-:Y:S05]  /*a840*/  @!P0 BRA `(.L_x_274) ;  /* 0xfffffffc00f08947 */ /* 0x004fea000383ffff */
[----:B------:R-:W-:Y:S05]  /*a850*/  BRA `(.L_x_275) ;  /* 0xffffff9c00c47947 */ /* 0x000fea000383ffff */
.L_x_89:
[----:B---3--:R-:W-:-:S07]  /*a860*/  MOV R0, UR5 ;  /* 0x0000000500007c02 */ /* 0x008fce0008000f00 */
.L_x_276:
[----:B-1----:R1:W2:Y:S02]  /*a870*/  SYNCS.PHASECHK.TRANS64.TRYWAIT P0, [R0+URZ], R3 ;  /* 0x00000003000075a7 */ /* 0x0022a400080011ff */
[----:B--2---:R-:W-:Y:S05]  /*a880*/  @!P0 NANOSLEEP.SYNCS 0x989680 ;  /* 0x009896800000895d */ /* 0x004fea0003900000 */
[----:B------:R-:W2:Y:S02]  /*a890*/  @!P0 SYNCS.PHASECHK.TRANS64 P0, [R0+URZ], R3 ;  /* 0x00000003000085a7 */ /* 0x000ea400080010ff */
[----:B--2---:R-:W-:Y:S05]  /*a8a0*/  @!P0 BRA `(.L_x_276) ;  /* 0xfffffffc00f08947 */ /* 0x004fea000383ffff */
[----:B------:R-:W-:Y:S05]  /*a8b0*/  BRA `(.L_x_277) ;  /* 0xffffff9c00d07947 */ /* 0x000fea000383ffff */
.L_x_90:
[----:B---3--:R-:W-:-:S07]  /*a8c0*/  MOV R0, UR5 ;  /* 0x0000000500007c02 */ /* 0x008fce0008000f00 */
.L_x_278:
[----:B-1----:R1:W2:Y:S02]  /*a8d0*/  SYNCS.PHASECHK.TRANS64.TRYWAIT P0, [R0+URZ], R3 ;  /* 0x00000003000075a7 */ /* 0x0022a400080011ff */
[----:B--2---:R-:W-:Y:S05]  /*a8e0*/  @!P0 NANOSLEEP.SYNCS 0x989680 ;  /* 0x009896800000895d */ /* 0x004fea0003900000 */
[----:B------:R-:W2:Y:S02]  /*a8f0*/  @!P0 SYNCS.PHASECHK.TRANS64 P0, [R0+URZ], R3 ;  /* 0x00000003000085a7 */ /* 0x000ea400080010ff */
[----:B--2---:R-:W-:Y:S05]  /*a900*/  @!P0 BRA `(.L_x_278) ;  /* 0xfffffffc00f08947 */ /* 0x004fea000383ffff */
[----:B------:R-:W-:Y:S05]  /*a910*/  BRA `(.L_x_279) ;  /* 0xffffff9c00dc7947 */ /* 0x000fea000383ffff */
.L_x_91:
[----:B---3--:R-:W-:-:S07]  /*a920*/  MOV R0, UR5 ;  /* 0x0000000500007c02 */ /* 0x008fce0008000f00 */
.L_x_280:
[----:B-1----:R1:W2:Y:S02]  /*a930*/  SYNCS.PHASECHK.TRANS64.TRYWAIT P0, [R0+URZ], R3 ;  /* 0x00000003000075a7 */ /* 0x0022a400080011ff */
[----:B--2---:R-:W-:Y:S05]  /*a940*/  @!P0 NANOSLEEP.SYNCS 0x989680 ;  /* 0x009896800000895d */ /* 0x004fea0003900000 */
[----:B------:R-:W2:Y:S02]  /*a950*/  @!P0 SYNCS.PHASECHK.TRANS64 P0, [R0+URZ], R3 ;  /* 0x00000003000085a7 */ /* 0x000ea400080010ff */
[----:B--2---:R-:W-:Y:S05]  /*a960*/  @!P0 BRA `(.L_x_280) ;  /* 0xfffffffc00f08947 */ /* 0x004fea000383ffff */
[----:B------:R-:W-:Y:S05]  /*a970*/  BRA `(.L_x_281) ;  /* 0xffffff9c00e87947 */ /* 0x000fea000383ffff */
.L_x_92:
[----:B---3--:R-:W-:-:S07]  /*a980*/  MOV R0, UR5 ;  /* 0x0000000500007c02 */ /* 0x008fce0008000f00 */
.L_x_282:
[----:B-1----:R1:W2:Y:S02]  /*a990*/  SYNCS.PHASECHK.TRANS64.TRYWAIT P0, [R0+URZ], R3 ;  /* 0x00000003000075a7 */ /* 0x0022a400080011ff */
[----:B--2---:R-:W-:Y:S05]  /*a9a0*/  @!P0 NANOSLEEP.SYNCS 0x989680 ;  /* 0x009896800000895d */ /* 0x004fea0003900000 */
[----:B------:R-:W2:Y:S02]  /*a9b0*/  @!P0 SYNCS.PHASECHK.TRANS64 P0, [R0+URZ], R3 ;  /* 0x00000003000085a7 */ /* 0x000ea400080010ff */
[----:B--2---:R-:W-:Y:S05]  /*a9c0*/  @!P0 BRA `(.L_x_282) ;  /* 0xfffffffc00f08947 */ /* 0x004fea000383ffff */
[----:B------:R-:W-:Y:S05]  /*a9d0*/  BRA `(.L_x_283) ;  /* 0xffffff9c00f47947 */ /* 0x000fea000383ffff */
.L_x_93:
[----:B---3--:R-:W-:-:S07]  /*a9e0*/  MOV R0, UR5 ;  /* 0x0000000500007c02 */ /* 0x008fce0008000f00 */
.L_x_284:
[----:B-1----:R1:W2:Y:S02]  /*a9f0*/  SYNCS.PHASECHK.TRANS64.TRYWAIT P0, [R0+URZ], R3 ;  /* 0x00000003000075a7 */ /* 0x0022a400080011ff */
[----:B--2---:R-:W-:Y:S05]  /*aa00*/  @!P0 NANOSLEEP.SYNCS 0x989680 ;  /* 0x009896800000895d */ /* 0x004fea0003900000 */
[----:B------:R-:W2:Y:S02]  /*aa10*/  @!P0 SYNCS.PHASECHK.TRANS64 P0, [R0+URZ], R3 ;  /* 0x00000003000085a7 */ /* 0x000ea400080010ff */
[----:B--2---:R-:W-:Y:S05]  /*aa20*/  @!P0 BRA `(.L_x_284) ;  /* 0xfffffffc00f08947 */ /* 0x004fea000383ffff */
[----:B------:R-:W-:Y:S05]  /*aa30*/  BRA `(.L_x_285) ;  /* 0xffffffa000007947 */ /* 0x000fea000383ffff */
.L_x_94:
[----:B---3--:R-:W-:-:S07]  /*aa40*/  MOV R0, UR5 ;  /* 0x0000000500007c02 */ /* 0x008fce0008000f00 */
.L_x_286:
[----:B-1----:R1:W2:Y:S02]  /*aa50*/  SYNCS.PHASECHK.TRANS64.TRYWAIT P0, [R0+URZ], R3 ;  /* 0x00000003000075a7 */ /* 0x0022a400080011ff */
[----:B--2---:R-:W-:Y:S05]  /*aa60*/  @!P0 NANOSLEEP.SYNCS 0x989680 ;  /* 0x009896800000895d */ /* 0x004fea0003900000 */
[----:B------:R-:W2:Y:S02]  /*aa70*/  @!P0 SYNCS.PHASECHK.TRANS64 P0, [R0+URZ], R3 ;  /* 0x00000003000085a7 */ /* 0x000ea400080010ff */
[----:B--2---:R-:W-:Y:S05]  /*aa80*/  @!P0 BRA `(.L_x_286) ;  /* 0xfffffffc00f08947 */ /* 0x004fea000383ffff */
[----:B------:R-:W-:Y:S05]  /*aa90*/  BRA `(.L_x_287) ;  /* 0xffffffa0000c7947 */ /* 0x000fea000383ffff */
.L_x_95:
[----:B---3--:R-:W-:-:S07]  /*aaa0*/  MOV R0, UR5 ;  /* 0x0000000500007c02 */ /* 0x008fce0008000f00 */
.L_x_288:
[----:B-1----:R1:W2:Y:S02]  /*aab0*/  SYNCS.PHASECHK.TRANS64.TRYWAIT P0, [R0+URZ], R3 ;  /* 0x00000003000075a7 */ /* 0x0022a400080011ff */
[----:B--2---:R-:W-:Y:S05]  /*aac0*/  @!P0 NANOSLEEP.SYNCS 0x989680 ;  /* 0x009896800000895d */ /* 0x004fea0003900000 */
[----:B------:R-:W2:Y:S02]  /*aad0*/  @!P0 SYNCS.PHASECHK.TRANS64 P0, [R0+URZ], R3 ;  /* 0x00000003000085a7 */ /* 0x000ea400080010ff */
[----:B--2---:R-:W-:Y:S05]  /*aae0*/  @!P0 BRA `(.L_x_288) ;  /* 0xfffffffc00f08947 */ /* 0x004fea000383ffff */
[----:B------:R-:W-:Y:S05]  /*aaf0*/  BRA `(.L_x_289) ;  /* 0xffffffa000187947 */ /* 0x000fea000383ffff */
.L_x_96:
[----:B---3--:R-:W-:-:S07]  /*ab00*/  MOV R0, UR5 ;  /* 0x0000000500007c02 */ /* 0x008fce0008000f00 */
.L_x_290:
[----:B-1----:R1:W2:Y:S02]  /*ab10*/  SYNCS.PHASECHK.TRANS64.TRYWAIT P0, [R0+URZ], R3 ;  /* 0x00000003000075a7 */ /* 0x0022a400080011ff */
[----:B--2---:R-:W-:Y:S05]  /*ab20*/  @!P0 NANOSLEEP.SYNCS 0x989680 ;  /* 0x009896800000895d */ /* 0x004fea0003900000 */
[----:B------:R-:W2:Y:S02]  /*ab30*/  @!P0 SYNCS.PHASECHK.TRANS64 P0, [R0+URZ], R3 ;  /* 0x00000003000085a7 */ /* 0x000ea400080010ff */
[----:B--2---:R-:W-:Y:S05]  /*ab40*/  @!P0 BRA `(.L_x_290) ;  /* 0xfffffffc00f08947 */ /* 0x004fea000383ffff */
[----:B------:R-:W-:Y:S05]  /*ab50*/  BRA `(.L_x_291) ;  /* 0xffffffa000247947 */ /* 0x000fea000383ffff */
.L_x_97:
[----:B---3--:R-:W-:-:S07]  /*ab60*/  MOV R0, UR5 ;  /* 0x0000000500007c02 */ /* 0x008fce0008000f00 */
.L_x_292:
[----:B-1----:R1:W2:Y:S02]  /*ab70*/  SYNCS.PHASECHK.TRANS64.TRYWAIT P0, [R0+URZ], R3 ;  /* 0x00000003000075a7 */ /* 0x0022a400080011ff */
[----:B--2---:R-:W-:Y:S05]  /*ab80*/  @!P0 NANOSLEEP.SYNCS 0x989680 ;  /* 0x009896800000895d */ /* 0x004fea0003900000 */
[----:B------:R-:W2:Y:S02]  /*ab90*/  @!P0 SYNCS.PHASECHK.TRANS64 P0, [R0+URZ], R3 ;  /* 0x00000003000085a7 */ /* 0x000ea400080010ff */
[----:B--2---:R-:W-:Y:S05]  /*aba0*/  @!P0 BRA `(.L_x_292) ;  /* 0xfffffffc00f08947 */ /* 0x004fea000383ffff */
[----:B------:R-:W-:Y:S05]  /*abb0*/  BRA `(.L_x_293) ;  /* 0xffffffa000307947 */ /* 0x000fea000383ffff */
.L_x_98:
[----:B---3--:R-:W-:-:S07]  /*abc0*/  MOV R0, UR5 ;  /* 0x0000000500007c02 */ /* 0x008fce0008000f00 */
.L_x_294:
[----:B-1----:R1:W2:Y:S02]  /*abd0*/  SYNCS.PHASECHK.TRANS64.TRYWAIT P0, [R0+URZ], R3 ;  /* 0x00000003000075a7 */ /* 0x0022a400080011ff */
[----:B--2---:R-:W-:Y:S05]  /*abe0*/  @!P0 NANOSLEEP.SYNCS 0x989680 ;  /* 0x009896800000895d */ /* 0x004fea0003900000 */
[----:B------:R-:W2:Y:S02]  /*abf0*/  @!P0 SYNCS.PHASECHK.TRANS64 P0, [R0+URZ], R3 ;  /* 0x00000003000085a7 */ /* 0x000ea400080010ff */
[----:B--2---:R-:W-:Y:S05]  /*ac00*/  @!P0 BRA `(.L_x_294) ;  /* 0xfffffffc00f08947 */ /* 0x004fea000383ffff */
[----:B------:R-:W-:Y:S05]  /*ac10*/  BRA `(.L_x_295) ;  /* 0xffffffa0003c7947 */ /* 0x000fea000383ffff */
.L_x_99:
[----:B---3--:R-:W-:-:S07]  /*ac20*/  MOV R0, UR5 ;  /* 0x0000000500007c02 */ /* 0x008fce0008000f00 */
.L_x_296:
[----:B-1----:R1:W2:Y:S02]  /*ac30*/  SYNCS.PHASECHK.TRANS64.TRYWAIT P0, [R0+URZ], R3 ;  /* 0x00000003000075a7 */ /* 0x0022a400080011ff */
[----:B--2---:R-:W-:Y:S05]  /*ac40*/  @!P0 NANOSLEEP.SYNCS 0x989680 ;  /* 0x009896800000895d */ /* 0x004fea0003900000 */
[----:B------:R-:W2:Y:S02]  /*ac50*/  @!P0 SYNCS.PHASECHK.TRANS64 P0, [R0+URZ], R3 ;  /* 0x00000003000085a7 */ /* 0x000ea400080010ff */
[----:B--2---:R-:W-:Y:S05]  /*ac60*/  @!P0 BRA `(.L_x_296) ;  /* 0xfffffffc00f08947 */ /* 0x004fea000383ffff */
[----:B------:R-:W-:Y:S05]  /*ac70*/  BRA `(.L_x_297) ;  /* 0xffffffa000487947 */ /* 0x000fea000383ffff */
.L_x_100:
[----:B---3--:R-:W-:-:S07]  /*ac80*/  MOV R0, UR5 ;  /* 0x0000000500007c02 */ /* 0x008fce0008000f00 */
.L_x_298:
[----:B-1----:R1:W2:Y:S02]  /*ac90*/  SYNCS.PHASECHK.TRANS64.TRYWAIT P0, [R0+URZ], R3 ;  /* 0x00000003000075a7 */ /* 0x0022a400080011ff */
[----:B--2---:R-:W-:Y:S05]  /*aca0*/  @!P0 NANOSLEEP.SYNCS 0x989680 ;  /* 0x009896800000895d */ /* 0x004fea0003900000 */
[----:B------:R-:W2:Y:S02]  /*acb0*/  @!P0 SYNCS.PHASECHK.TRANS64 P0, [R0+URZ], R3 ;  /* 0x00000003000085a7 */ /* 0x000ea400080010ff */
[----:B--2---:R-:W-:Y:S05]  /*acc0*/  @!P0 BRA `(.L_x_298) ;  /* 0xfffffffc00f08947 */ /* 0x004fea000383ffff */
[----:B------:R-:W-:Y:S05]  /*acd0*/  BRA `(.L_x_299) ;  /* 0xffffffa000547947 */ /* 0x000fea000383ffff */
.L_x_101:
[----:B---3--:R-:W-:-:S07]  /*ace0*/  MOV R0, UR5 ;  /* 0x0000000500007c02 */ /* 0x008fce0008000f00 */
.L_x_300:
[----:B-1----:R1:W2:Y:S02]  /*acf0*/  SYNCS.PHASECHK.TRANS64.TRYWAIT P0, [R0+URZ], R3 ;  /* 0x00000003000075a7 */ /* 0x0022a400080011ff */
[----:B--2---:R-:W-:Y:S05]  /*ad00*/  @!P0 NANOSLEEP.SYNCS 0x989680 ;  /* 0x009896800000895d */ /* 0x004fea0003900000 */
[----:B------:R-:W2:Y:S02]  /*ad10*/  @!P0 SYNCS.PHASECHK.TRANS64 P0, [R0+URZ], R3 ;  /* 0x00000003000085a7 */ /* 0x000ea400080010ff */
[----:B--2---:R-:W-:Y:S05]  /*ad20*/  @!P0 BRA `(.L_x_300) ;  /* 0xfffffffc00f08947 */ /* 0x004fea000383ffff */
[----:B------:R-:W-:Y:S05]  /*ad30*/  BRA `(.L_x_301) ;  /* 0xffffffa000607947 */ /* 0x000fea000383ffff */
.L_x_102:
[----:B---3--:R-:W-:-:S07]  /*ad40*/  MOV R0, UR5 ;  /* 0x0000000500007c02 */ /* 0x008fce0008000f00 */
.L_x_302:
[----:B-1----:R1:W2:Y:S02]  /*ad50*/  SYNCS.PHASECHK.TRANS64.TRYWAIT P0, [R0+URZ], R3 ;  /* 0x00000003000075a7 */ /* 0x0022a400080011ff */
[----:B--2---:R-:W-:Y:S05]  /*ad60*/  @!P0 NANOSLEEP.SYNCS 0x989680 ;  /* 0x009896800000895d */ /* 0x004fea0003900000 */
[----:B------:R-:W2:Y:S02]  /*ad70*/  @!P0 SYNCS.PHASECHK.TRANS64 P0, [R0+URZ], R3 ;  /* 0x00000003000085a7 */ /* 0x000ea400080010ff */
[----:B--2---:R-:W-:Y:S05]  /*ad80*/  @!P0 BRA `(.L_x_302) ;  /* 0xfffffffc00f08947 */ /* 0x004fea000383ffff */
[----:B------:R-:W-:Y:S05]  /*ad90*/  BRA `(.L_x_303) ;  /* 0xffffffa0006c7947 */ /* 0x000fea000383ffff */
.L_x_103:
[----:B---3--:R-:W-:-:S07]  /*ada0*/  MOV R0, UR5 ;  /* 0x0000000500007c02 */ /* 0x008fce0008000f00 */
.L_x_304:
[----:B-1----:R1:W2:Y:S02]  /*adb0*/  SYNCS.PHASECHK.TRANS64.TRYWAIT P0, [R0+URZ], R3 ;  /* 0x00000003000075a7 */ /* 0x0022a400080011ff */
[----:B--2---:R-:W-:Y:S05]  /*adc0*/  @!P0 NANOSLEEP.SYNCS 0x989680 ;  /* 0x009896800000895d */ /* 0x004fea0003900000 */
[----:B------:R-:W2:Y:S02]  /*add0*/  @!P0 SYNCS.PHASECHK.TRANS64 P0, [R0+URZ], R3 ;  /* 0x00000003000085a7 */ /* 0x000ea400080010ff */
[----:B--2---:R-:W-:Y:S05]  /*ade0*/  @!P0 BRA `(.L_x_304) ;  /* 0xfffffffc00f08947 */ /* 0x004fea000383ffff */
[----:B------:R-:W-:Y:S05]  /*adf0*/  BRA `(.L_x_305) ;  /* 0xffffffa000787947 */ /* 0x000fea000383ffff */
.L_x_104:
[----:B---3--:R-:W-:-:S07]  /*ae00*/  MOV R0, UR5 ;  /* 0x0000000500007c02 */ /* 0x008fce0008000f00 */
.L_x_306:
[----:B-1----:R1:W2:Y:S02]  /*ae10*/  SYNCS.PHASECHK.TRANS64.TRYWAIT P0, [R0+URZ], R3 ;  /* 0x00000003000075a7 */ /* 0x0022a400080011ff */
[----:B--2---:R-:W-:Y:S05]  /*ae20*/  @!P0 NANOSLEEP.SYNCS 0x989680 ;  /* 0x009896800000895d */ /* 0x004fea0003900000 */
[----:B------:R-:W2:Y:S02]  /*ae30*/  @!P0 SYNCS.PHASECHK.TRANS64 P0, [R0+URZ], R3 ;  /* 0x00000003000085a7 */ /* 0x000ea400080010ff */
[----:B--2---:R-:W-:Y:S05]  /*ae40*/  @!P0 BRA `(.L_x_306) ;  /* 0xfffffffc00f08947 */ /* 0x004fea000383ffff */
[----:B------:R-:W-:Y:S05]  /*ae50*/  BRA `(.L_x_307) ;  /* 0xffffffa000847947 */ /* 0x000fea000383ffff */
.L_x_105:
[----:B---3--:R-:W-:-:S07]  /*ae60*/  MOV R0, UR5 ;  /* 0x0000000500007c02 */ /* 0x008fce0008000f00 */
.L_x_308:
[----:B-1----:R1:W2:Y:S02]  /*ae70*/  SYNCS.PHASECHK.TRANS64.TRYWAIT P0, [R0+URZ], R3 ;  /* 0x00000003000075a7 */ /* 0x0022a400080011ff */
[----:B--2---:R-:W-:Y:S05]  /*ae80*/  @!P0 NANOSLEEP.SYNCS 0x989680 ;  /* 0x009896800000895d */ /* 0x004fea0003900000 */
[----:B------:R-:W2:Y:S02]  /*ae90*/  @!P0 SYNCS.PHASECHK.TRANS64 P0, [R0+URZ], R3 ;  /* 0x00000003000085a7 */ /* 0x000ea400080010ff */
[----:B--2---:R-:W-:Y:S05]  /*aea0*/  @!P0 BRA `(.L_x_308) ;  /* 0xfffffffc00f08947 */ /* 0x004fea000383ffff */
[----:B------:R-:W-:Y:S05]  /*aeb0*/  BRA `(.L_x_309) ;  /* 0xffffffa000907947 */ /* 0x000fea000383ffff */
.L_x_106:
[----:B---3--:R-:W-:-:S07]  /*aec0*/  MOV R0, UR5 ;  /* 0x0000000500007c02 */ /* 0x008fce0008000f00 */
.L_x_310:
[----:B-1----:R1:W2:Y:S02]  /*aed0*/  SYNCS.PHASECHK.TRANS64.TRYWAIT P0, [R0+URZ], R3 ;  /* 0x00000003000075a7 */ /* 0x0022a400080011ff */
[----:B--2---:R-:W-:Y:S05]  /*aee0*/  @!P0 NANOSLEEP.SYNCS 0x989680 ;  /* 0x009896800000895d */ /* 0x004fea0003900000 */
[----:B------:R-:W2:Y:S02]  /*aef0*/  @!P0 SYNCS.PHASECHK.TRANS64 P0, [R0+URZ], R3 ;  /* 0x00000003000085a7 */ /* 0x000ea400080010ff */
[----:B--2---:R-:W-:Y:S05]  /*af00*/  @!P0 BRA `(.L_x_310) ;  /* 0xfffffffc00f08947 */ /* 0x004fea000383ffff */
[----:B------:R-:W-:Y:S05]  /*af10*/  BRA `(.L_x_311) ;  /* 0xffffffa0009c7947 */ /* 0x000fea000383ffff */
.L_x_107:
[----:B---3--:R-:W-:-:S07]  /*af20*/  MOV R0, UR5 ;  /* 0x0000000500007c02 */ /* 0x008fce0008000f00 */
.L_x_312:
[----:B-1----:R1:W2:Y:S02]  /*af30*/  SYNCS.PHASECHK.TRANS64.TRYWAIT P0, [R0+URZ], R3 ;  /* 0x00000003000075a7 */ /* 0x0022a400080011ff */
[----:B--2---:R-:W-:Y:S05]  /*af40*/  @!P0 NANOSLEEP.SYNCS 0x989680 ;  /* 0x009896800000895d */ /* 0x004fea0003900000 */
[----:B------:R-:W2:Y:S02]  /*af50*/  @!P0 SYNCS.PHASECHK.TRANS64 P0, [R0+URZ], R3 ;  /* 0x00000003000085a7 */ /* 0x000ea400080010ff */
[----:B--2---:R-:W-:Y:S05]  /*af60*/  @!P0 BRA `(.L_x_312) ;  /* 0xfffffffc00f08947 */ /* 0x004fea000383ffff */
[----:B------:R-:W-:Y:S05]  /*af70*/  BRA `(.L_x_313) ;  /* 0xffffffa000a87947 */ /* 0x000fea000383ffff */
.L_x_108:
[----:B---3--:R-:W-:-:S07]  /*af80*/  MOV R0, UR5 ;  /* 0x0000000500007c02 */ /* 0x008fce0008000f00 */
.L_x_314:
[----:B-1----:R1:W2:Y:S02]  /*af90*/  SYNCS.PHASECHK.TRANS64.TRYWAIT P0, [R0+URZ], R3 ;  /* 0x00000003000075a7 */ /* 0x0022a400080011ff */
[----:B--2---:R-:W-:Y:S05]  /*afa0*/  @!P0 NANOSLEEP.SYNCS 0x989680 ;  /* 0x009896800000895d */ /* 0x004fea0003900000 */
[----:B------:R-:W2:Y:S02]  /*afb0*/  @!P0 SYNCS.PHASECHK.TRANS64 P0, [R0+URZ], R3 ;  /* 0x00000003000085a7 */ /* 0x000ea400080010ff */
[----:B--2---:R-:W-:Y:S05]  /*afc0*/  @!P0 BRA `(.L_x_314) ;  /* 0xfffffffc00f08947 */ /* 0x004fea000383ffff */
[----:B------:R-:W-:Y:S05]  /*afd0*/  BRA `(.L_x_315) ;  /* 0xffffffa000b47947 */ /* 0x000fea000383ffff */
.L_x_109:
[----:B---3--:R-:W-:-:S07]  /*afe0*/  MOV R0, UR5 ;  /* 0x0000000500007c02 */ /* 0x008fce0008000f00 */
.L_x_316:
[----:B-1----:R1:W2:Y:S02]  /*aff0*/  SYNCS.PHASECHK.TRANS64.TRYWAIT P0, [R0+URZ], R3 ;  /* 0x00000003000075a7 */ /* 0x0022a400080011ff */
[----:B--2---:R-:W-:Y:S05]  /*b000*/  @!P0 NANOSLEEP.SYNCS 0x989680 ;  /* 0x009896800000895d */ /* 0x004fea0003900000 */
[----:B------:R-:W2:Y:S02]  /*b010*/  @!P0 SYNCS.PHASECHK.TRANS64 P0, [R0+URZ], R3 ;  /* 0x00000003000085a7 */ /* 0x000ea400080010ff */
[----:B--2---:R-:W-:Y:S05]  /*b020*/  @!P0 BRA `(.L_x_316) ;  /* 0xfffffffc00f08947 */ /* 0x004fea000383ffff */
[----:B------:R-:W-:Y:S05]  /*b030*/  BRA `(.L_x_317) ;  /* 0xffffffa000c07947 */ /* 0x000fea000383ffff */
.L_x_110:
[----:B---3--:R-:W-:-:S07]  /*b040*/  MOV R0, UR5 ;  /* 0x0000000500007c02 */ /* 0x008fce0008000f00 */
.L_x_318:
[----:B-1----:R1:W2:Y:S02]  /*b050*/  SYNCS.PHASECHK.TRANS64.TRYWAIT P0, [R0+URZ], R3 ;  /* 0x00000003000075a7 */ /* 0x0022a400080011ff */
[----:B--2---:R-:W-:Y:S05]  /*b060*/  @!P0 NANOSLEEP.SYNCS 0x989680 ;  /* 0x009896800000895d */ /* 0x004fea0003900000 */
[----:B------:R-:W2:Y:S02]  /*b070*/  @!P0 SYNCS.PHASECHK.TRANS64 P0, [R0+URZ], R3 ;  /* 0x00000003000085a7 */ /* 0x000ea400080010ff */
[----:B--2---:R-:W-:Y:S05]  /*b080*/  @!P0 BRA `(.L_x_318) ;  /* 0xfffffffc00f08947 */ /* 0x004fea000383ffff */
[----:B------:R-:W-:Y:S05]  /*b090*/  BRA `(.L_x_319) ;  /* 0xffffffa000cc7947 */ /* 0x000fea000383ffff */
.L_x_111:
[----:B---3--:R-:W-:-:S07]  /*b0a0*/  MOV R0, UR5 ;  /* 0x0000000500007c02 */ /* 0x008fce0008000f00 */
.L_x_320:
[----:B-1----:R1:W2:Y:S02]  /*b0b0*/  SYNCS.PHASECHK.TRANS64.TRYWAIT P0, [R0+URZ], R3 ;  /* 0x00000003000075a7 */ /* 0x0022a400080011ff */
[----:B--2---:R-:W-:Y:S05]  /*b0c0*/  @!P0 NANOSLEEP.SYNCS 0x989680 ;  /* 0x009896800000895d */ /* 0x004fea0003900000 */
[----:B------:R-:W2:Y:S02]  /*b0d0*/  @!P0 SYNCS.PHASECHK.TRANS64 P0, [R0+URZ], R3 ;  /* 0x00000003000085a7 */ /* 0x000ea400080010ff */
[----:B--2---:R-:W-:Y:S05]  /*b0e0*/  @!P0 BRA `(.L_x_320) ;  /* 0xfffffffc00f08947 */ /* 0x004fea000383ffff */
[----:B------:R-:W-:Y:S05]  /*b0f0*/  BRA `(.L_x_321) ;  /* 0xffffffa000d87947 */ /* 0x000fea000383ffff */
.L_x_112:
[----:B---3--:R-:W-:-:S07]  /*b100*/  MOV R0, UR5 ;  /* 0x0000000500007c02 */ /* 0x008fce0008000f00 */
.L_x_322:
[----:B-1----:R1:W2:Y:S02]  /*b110*/  SYNCS.PHASECHK.TRANS64.TRYWAIT P0, [R0+URZ], R3 ;  /* 0x00000003000075a7 */ /* 0x0022a400080011ff */
[----:B--2---:R-:W-:Y:S05]  /*b120*/  @!P0 NANOSLEEP.SYNCS 0x989680 ;  /* 0x009896800000895d */ /* 0x004fea0003900000 */
[----:B------:R-:W2:Y:S02]  /*b130*/  @!P0 SYNCS.PHASECHK.TRANS64 P0, [R0+URZ], R3 ;  /* 0x00000003000085a7 */ /* 0x000ea400080010ff */
[----:B--2---:R-:W-:Y:S05]  /*b140*/  @!P0 BRA `(.L_x_322) ;  /* 0xfffffffc00f08947 */ /* 0x004fea000383ffff */
[----:B------:R-:W-:Y:S05]  /*b150*/  BRA `(.L_x_323) ;  /* 0xffffffa000e47947 */ /* 0x000fea000383ffff */
.L_x_113:
[----:B---3--:R-:W-:-:S07]  /*b160*/  MOV R0, UR5 ;  /* 0x0000000500007c02 */ /* 0x008fce0008000f00 */
.L_x_324:
[----:B-1----:R1:W2:Y:S02]  /*b170*/  SYNCS.PHASECHK.TRANS64.TRYWAIT P0, [R0+URZ], R3 ;  /* 0x00000003000075a7 */ /* 0x0022a400080011ff */
[----:B--2---:R-:W-:Y:S05]  /*b180*/  @!P0 NANOSLEEP.SYNCS 0x989680 ;  /* 0x009896800000895d */ /* 0x004fea0003900000 */
[----:B------:R-:W2:Y:S02]  /*b190*/  @!P0 SYNCS.PHASECHK.TRANS64 P0, [R0+URZ], R3 ;  /* 0x00000003000085a7 */ /* 0x000ea400080010ff */
[----:B--2---:R-:W-:Y:S05]  /*b1a0*/  @!P0 BRA `(.L_x_324) ;  /* 0xfffffffc00f08947 */ /* 0x004fea000383ffff */
[----:B------:R-:W-:Y:S05]  /*b1b0*/  BRA `(.L_x_325) ;  /* 0xffffffa000f07947 */ /* 0x000fea000383ffff */
.L_x_114:
[----:B---3--:R-:W-:-:S07]  /*b1c0*/  MOV R0, UR5 ;  /* 0x0000000500007c02 */ /* 0x008fce0008000f00 */
.L_x_326:
[----:B-1----:R1:W2:Y:S02]  /*b1d0*/  SYNCS.PHASECHK.TRANS64.TRYWAIT P0, [R0+URZ], R3 ;  /* 0x00000003000075a7 */ /* 0x0022a400080011ff */
[----:B--2---:R-:W-:Y:S05]  /*b1e0*/  @!P0 NANOSLEEP.SYNCS 0x989680 ;  /* 0x009896800000895d */ /* 0x004fea0003900000 */
[----:B------:R-:W2:Y:S02]  /*b1f0*/  @!P0 SYNCS.PHASECHK.TRANS64 P0, [R0+URZ], R3 ;  /* 0x00000003000085a7 */ /* 0x000ea400080010ff */
[----:B--2---:R-:W-:Y:S05]  /*b200*/  @!P0 BRA `(.L_x_326) ;  /* 0xfffffffc00f08947 */ /* 0x004fea000383ffff */
[----:B------:R-:W-:Y:S05]  /*b210*/  BRA `(.L_x_327) ;  /* 0xffffffa000fc7947 */ /* 0x000fea000383ffff */
.L_x_117:
[----:B-1----:R1:W2:Y:S02]  /*b220*/  SYNCS.PHASECHK.TRANS64.TRYWAIT P0, [R0+URZ+0x500], R5 ;  /* 0x00050005000075a7 */ /* 0x0022a400080011ff */
[----:B--2---:R-:W-:Y:S05]  /*b230*/  @!P0 NANOSLEEP.SYNCS 0x989680 ;  /* 0x009896800000895d */ /* 0x004fea0003900000 */
[----:B------:R-:W2:Y:S02]  /*b240*/  @!P0 SYNCS.PHASECHK.TRANS64 P0, [R0+URZ+0x500], R5 ;  /* 0x00050005000085a7 */ /* 0x000ea400080010ff */
[----:B--2---:R-:W-:Y:S05]  /*b250*/  @!P0 BRA `(.L_x_117) ;  /* 0xfffffffc00f08947 */ /* 0x004fea000383ffff */
[----:B------:R-:W-:Y:S05]  /*b260*/  BRA `(.L_x_328) ;  /* 0xffffffa4005c7947 */ /* 0x000fea000383ffff */
.L_x_118:
[----:B------:R-:W-:-:S07]  /*b270*/  MOV R0, UR5 ;  /* 0x0000000500007c02 */ /* 0x000fce0008000f00 */
.L_x_329:
[----:B-1----:R1:W2:Y:S02]  /*b280*/  SYNCS.PHASECHK.TRANS64.TRYWAIT P0, [R0+URZ+0x4b0], R7 ;  /* 0x0004b007000075a7 */ /* 0x0022a400080011ff */
[----:B--2---:R-:W-:Y:S05]  /*b290*/  @!P0 NANOSLEEP.SYNCS 0x989680 ;  /* 0x009896800000895d */ /* 0x004fea0003900000 */
[----:B------:R-:W2:Y:S02]  /*b2a0*/  @!P0 SYNCS.PHASECHK.TRANS64 P0, [R0+URZ+0x4b0], R7 ;  /* 0x0004b007000085a7 */ /* 0x000ea400080010ff */
[----:B--2---:R-:W-:Y:S05]  /*b2b0*/  @!P0 BRA `(.L_x_329) ;  /* 0xfffffffc00f08947 */ /* 0x004fea000383ffff */
[----:B------:R-:W-:Y:S05]  /*b2c0*/  BRA `(.L_x_330) ;  /* 0xffffffa4006c7947 */ /* 0x000fea000383ffff */
.L_x_119:
[----:B-1----:R1:W2:Y:S02]  /*b2d0*/  SYNCS.PHASECHK.TRANS64.TRYWAIT P1, [R0+URZ+0x4a0], R5 ;  /* 0x0004a005000075a7 */ /* 0x0022a400080211ff */
[----:B--2---:R-:W-:Y:S05]  /*b2e0*/  @!P1 NANOSLEEP.SYNCS 0x989680 ;  /* 0x009896800000995d */ /* 0x004fea0003900000 */
[----:B------:R-:W2:Y:S02]  /*b2f0*/  @!P1 SYNCS.PHASECHK.TRANS64 P1, [R0+URZ+0x4a0], R5 ;  /* 0x0004a005000095a7 */ /* 0x000ea400080210ff */
[----:B--2---:R-:W-:Y:S05]  /*b300*/  @!P1 BRA `(.L_x_119) ;  /* 0xfffffffc00f09947 */ /* 0x004fea000383ffff */
[----:B------:R-:W-:Y:S05]  /*b310*/  BRA `(.L_x_331) ;  /* 0xffffffa4009c7947 */ /* 0x000fea000383ffff */
.L_x_122:
[----:B------:R-:W-:-:S07]  /*b320*/  MOV R0, UR5 ;  /* 0x0000000500007c02 */ /* 0x000fce0008000f00 */
.L_x_332:
[----:B-1----:R1:W2:Y:S02]  /*b330*/  SYNCS.PHASECHK.TRANS64.TRYWAIT P0, [R0+URZ+0x4b0], R3 ;  /* 0x0004b003000075a7 */ /* 0x0022a400080011ff */
[----:B--2---:R-:W-:Y:S05]  /*b340*/  @!P0 NANOSLEEP.SYNCS 0x989680 ;  /* 0x009896800000895d */ /* 0x004fea0003900000 */
[----:B------:R-:W2:Y:S02]  /*b350*/  @!P0 SYNCS.PHASECHK.TRANS64 P0, [R0+URZ+0x4b0], R3 ;  /* 0x0004b003000085a7 */ /* 0x000ea400080010ff */
[----:B--2---:R-:W-:Y:S05]  /*b360*/  @!P0 BRA `(.L_x_332) ;  /* 0xfffffffc00f08947 */ /* 0x004fea000383ffff */
[----:B------:R-:W-:Y:S05]  /*b370*/  BRA `(.L_x_121) ;  /* 0xffffffa400f07947 */ /* 0x000fea000383ffff */
.L_x_131:
[----:B-1----:R-:W-:-:S04]  /*b380*/  MOV R4, UR6 ;  /* 0x0000000600047c02 */ /* 0x002fc80008000f00 */
[----:B------:R1:W2:Y:S03]  /*b390*/  SYNCS.PHASECHK.TRANS64.TRYWAIT P0, [R4+URZ+0x8], R5 ;  /* 0x00000805040075a7 */ /* 0x0002a600080011ff */
[----:B--2---:R-:W-:Y:S05]  /*b3a0*/  @!P0 NANOSLEEP.SYNCS 0x989680 ;  /* 0x009896800000895d */ /* 0x004fea0003900000 */
[----:B------:R-:W2:Y:S02]  /*b3b0*/  @!P0 SYNCS.PHASECHK.TRANS64 P0, [R4+URZ+0x8], R5 ;  /* 0x00000805040085a7 */ /* 0x000ea400080010ff */
[----:B--2---:R-:W-:Y:S05]  /*b3c0*/  @!P0 BRA `(.L_x_131) ;  /* 0xfffffffc00ec8947 */ /* 0x004fea000383ffff */
[----:B------:R-:W-:Y:S05]  /*b3d0*/  BRA `(.L_x_130) ;  /* 0xffffffa800a47947 */ /* 0x000fea000383ffff */
.L_x_133:
[----:B------:R-:W-:Y:S01]  /*b3e0*/  BSSY B0, `(.L_x_333) ;  /* 0x0000006000007945 */ /* 0x000fe20003800000 */
[----:B------:R-:W-:-:S07]  /*b3f0*/  MOV R15, 0xffffffff ;  /* 0xffffffff000f7802 */ /* 0x000fce0000000f00 */
[----:B-1---5:R-:W-:Y:S05]  /*b400*/  WARPSYNC.COLLECTIVE R15, `(.L_x_334) ;  /* 0x000000000f0c7348 */ /* 0x022fea0003c00000 */
[----:B------:R-:W-:Y:S02]  /*b410*/  ELECT P6, UR79, PT ;  /* 0x00000000004f782f */ /* 0x000fe400038c0000 */
[----:B------:R-:W-:Y:S01]  /*b420*/  MOV R14, UR79 ;  /* 0x0000004f000e7c02 */ /* 0x000fe20008000f00 */
[----:B-1---5:R-:W-:Y:S10]  /*b430*/  ENDCOLLECTIVE ;  /* 0x000000000000791b */ /* 0x022ff40003800000 */
.L_x_334:
[----:B------:R-:W-:Y:S05]  /*b440*/  BSYNC B0 ;  /* 0x0000000000007941 */ /* 0x000fea0003800000 */
.L_x_333:
[----:B------:R-:W-:Y:S05]  /*b450*/  BRA `(.L_x_335) ;  /* 0xffffffa800d47947 */ /* 0x000fea000383ffff */
.L_x_135:
[----:B-1----:R-:W-:-:S04]  /*b460*/  MOV R2, UR6 ;  /* 0x0000000600027c02 */ /* 0x002fc80008000f00 */
[----:B------:R1:W2:Y:S03]  /*b470*/  SYNCS.PHASECHK.TRANS64.TRYWAIT P0, [R2+URZ+0x8], R3 ;  /* 0x00000803020075a7 */ /* 0x0002a600080011ff */
[----:B--2---:R-:W-:Y:S05]  /*b480*/  @!P0 NANOSLEEP.SYNCS 0x989680 ;  /* 0x009896800000895d */ /* 0x004fea0003900000 */
[----:B------:R-:W2:Y:S02]  /*b490*/  @!P0 SYNCS.PHASECHK.TRANS64 P0, [R2+URZ+0x8], R3 ;  /* 0x00000803020085a7 */ /* 0x000ea400080010ff */
[----:B--2---:R-:W-:Y:S05]  /*b4a0*/  @!P0 BRA `(.L_x_135) ;  /* 0xfffffffc00ec8947 */ /* 0x004fea000383ffff */
[----:B------:R-:W-:Y:S05]  /*b4b0*/  BRA `(.L_x_134) ;  /* 0xffffffa800d87947 */ /* 0x000fea000383ffff */
.L_x_136:
[----:B-1----:R1:W2:Y:S02]  /*b4c0*/  SYNCS.PHASECHK.TRANS64.TRYWAIT P0, [R0+URZ+0x4a0], R5 ;  /* 0x0004a005000075a7 */ /* 0x0022a400080011ff */
[----:B--2---:R-:W-:Y:S05]  /*b4d0*/  @!P0 NANOSLEEP.SYNCS 0x989680 ;  /* 0x009896800000895d */ /* 0x004fea0003900000 */
[----:B------:R-:W2:Y:S02]  /*b4e0*/  @!P0 SYNCS.PHASECHK.TRANS64 P0, [R0+URZ+0x4a0], R5 ;  /* 0x0004a005000085a7 */ /* 0x000ea400080010ff */
[----:B--2---:R-:W-:Y:S05]  /*b4f0*/  @!P0 BRA `(.L_x_136) ;  /* 0xfffffffc00f08947 */ /* 0x004fea000383ffff */
[----:B------:R-:W-:Y:S05]  /*b500*/  BRA `(.L_x_336) ;  /* 0xffffffac00ac7947 */ /* 0x000fea000383ffff */
.L_x_138:
[----:B------:R-:W-:-:S07]  /*b510*/  MOV R0, UR11 ;  /* 0x0000000b00007c02 */ /* 0x000fce0008000f00 */
.L_x_337:
[----:B-1----:R1:W2:Y:S02]  /*b520*/  SYNCS.PHASECHK.TRANS64.TRYWAIT P0, [R0+URZ+0x4e0], R5 ;  /* 0x0004e005000075a7 */ /* 0x0022a400080011ff */
[----:B--2---:R-:W-:Y:S05]  /*b530*/  @!P0 NANOSLEEP.SYNCS 0x989680 ;  /* 0x009896800000895d */ /* 0x004fea0003900000 */
[----:B------:R-:W2:Y:S02]  /*b540*/  @!P0 SYNCS.PHASECHK.TRANS64 P0, [R0+URZ+0x4e0], R5 ;  /* 0x0004e005000085a7 */ /* 0x000ea400080010ff */
[----:B--2---:R-:W-:Y:S05]  /*b550*/  @!P0 BRA `(.L_x_337) ;  /* 0xfffffffc00f08947 */ /* 0x004fea000383ffff */
[----:B------:R-:W-:Y:S05]  /*b560*/  BRA `(.L_x_338) ;  /* 0xffffffac00f47947 */ /* 0x000fea000383ffff */
.L_x_141:
[----:B------:R-:W-:Y:S07]  /*b570*/  MOV R0, UR9 ;  /* 0x0000000900007c02 */ /* 0x000fee0008000f00 */
.L_x_339:
[----:B-1----:R1:W2:Y:S02]  /*b580*/  SYNCS.PHASECHK.TRANS64.TRYWAIT P0, [R0+URZ], R5 ;  /* 0x00000005000075a7 */ /* 0x0022a400080011ff */
[----:B--2---:R-:W-:Y:S05]  /*b590*/  @!P0 NANOSLEEP.SYNCS 0x989680 ;  /* 0x009896800000895d */ /* 0x004fea0003900000 */
[----:B------:R-:W2:Y:S02]  /*b5a0*/  @!P0 SYNCS.PHASECHK.TRANS64 P0, [R0+URZ], R5 ;  /* 0x00000005000085a7 */ /* 0x000ea400080010ff */
[----:B--2---:R-:W-:Y:S05]  /*b5b0*/  @!P0 BRA `(.L_x_339) ;  /* 0xfffffffc00f08947 */ /* 0x004fea000383ffff */
[----:B------:R-:W-:Y:S05]  /*b5c0*/  BRA `(.L_x_140) ;  /* 0xffffffb0000c7947 */ /* 0x000fea000383ffff */
.L_x_145:
[----:B-1----:R-:W-:-:S07]  /*b5d0*/  MOV R0, UR7 ;  /* 0x0000000700007c02 */ /* 0x002fce0008000f00 */
.L_x_340:
[----:B-1----:R1:W2:Y:S02]  /*b5e0*/  SYNCS.PHASECHK.TRANS64.TRYWAIT P0, [R0+URZ], R3 ;  /* 0x00000003000075a7 */ /* 0x0022a400080011ff */
[----:B--2---:R-:W-:Y:S05]  /*b5f0*/  @!P0 NANOSLEEP.SYNCS 0x989680 ;  /* 0x009896800000895d */ /* 0x004fea0003900000 */
[----:B------:R-:W2:Y:S02]  /*b600*/  @!P0 SYNCS.PHASECHK.TRANS64 P0, [R0+URZ], R3 ;  /* 0x00000003000085a7 */ /* 0x000ea400080010ff */
[----:B--2---:R-:W-:Y:S05]  /*b610*/  @!P0 BRA `(.L_x_340) ;  /* 0xfffffffc00f08947 */ /* 0x004fea000383ffff */
[----:B------:R-:W-:Y:S05]  /*b620*/  BRA `(.L_x_341) ;  /* 0xffffffb000c47947 */ /* 0x000fea000383ffff */
.L_x_146:
[----:B------:R-:W-:-:S07]  /*b630*/  MOV R0, UR7 ;  /* 0x0000000700007c02 */ /* 0x000fce0008000f00 */
.L_x_342:
[----:B-1----:R1:W2:Y:S02]  /*b640*/  SYNCS.PHASECHK.TRANS64.TRYWAIT P0, [R0+URZ], R3 ;  /* 0x00000003000075a7 */ /* 0x0022a400080011ff */
[----:B--2---:R-:W-:Y:S05]  /*b650*/  @!P0 NANOSLEEP.SYNCS 0x989680 ;  /* 0x009896800000895d */ /* 0x004fea0003900000 */
[----:B------:R-:W2:Y:S02]  /*b660*/  @!P0 SYNCS.PHASECHK.TRANS64 P0, [R0+URZ], R3 ;  /* 0x00000003000085a7 */ /* 0x000ea400080010ff */
[----:B--2---:R-:W-:Y:S05]  /*b670*/  @!P0 BRA `(.L_x_342) ;  /* 0xfffffffc00f08947 */ /* 0x004fea000383ffff */
[----:B------:R-:W-:Y:S05]  /*b680*/  BRA `(.L_x_343) ;  /* 0xffffffb000d07947 */ /* 0x000fea000383ffff */
.L_x_147:
[----:B------:R-:W-:-:S07]  /*b690*/  MOV R0, UR7 ;  /* 0x0000000700007c02 */ /* 0x000fce0008000f00 */
.L_x_344:
[----:B-1----:R1:W2:Y:S02]  /*b6a0*/  SYNCS.PHASECHK.TRANS64.TRYWAIT P0, [R0+URZ], R3 ;  /* 0x00000003000075a7 */ /* 0x0022a400080011ff */
[----:B--2---:R-:W-:Y:S05]  /*b6b0*/  @!P0 NANOSLEEP.SYNCS 0x989680 ;  /* 0x009896800000895d */ /* 0x004fea0003900000 */
[----:B------:R-:W2:Y:S02]  /*b6c0*/  @!P0 SYNCS.PHASECHK.TRANS64 P0, [R0+URZ], R3 ;  /* 0x00000003000085a7 */ /* 0x000ea400080010ff */
[----:B--2---:R-:W-:Y:S05]  /*b6d0*/  @!P0 BRA `(.L_x_344) ;  /* 0xfffffffc00f08947 */ /* 0x004fea000383ffff */
[----:B------:R-:W-:Y:S05]  /*b6e0*/  BRA `(.L_x_345) ;  /* 0xffffffb000dc7947 */ /* 0x000fea000383ffff */
.L_x_150:
[----:B------:R-:W-:-:S07]  /*b6f0*/  MOV R0, UR8 ;  /* 0x0000000800007c02 */ /* 0x000fce0008000f00 */
.L_x_346:
[----:B-1----:R1:W2:Y:S02]  /*b700*/  SYNCS.PHASECHK.TRANS64.TRYWAIT P1, [R0+URZ+0x520], R3 ;  /* 0x00052003000075a7 */ /* 0x0022a400080211ff */
[----:B--2---:R-:W-:Y:S05]  /*b710*/  @!P1 NANOSLEEP.SYNCS 0x989680 ;  /* 0x009896800000995d */ /* 0x004fea0003900000 */
[----:B------:R-:W2:Y:S02]  /*b720*/  @!P1 SYNCS.PHASECHK.TRANS64 P1, [R0+URZ+0x520], R3 ;  /* 0x00052003000095a7 */ /* 0x000ea400080210ff */
[----:B--2---:R-:W-:Y:S05]  /*b730*/  @!P1 BRA `(.L_x_346) ;  /* 0xfffffffc00f09947 */ /* 0x004fea000383ffff */
[----:B------:R-:W-:Y:S05]  /*b740*/  BRA `(.L_x_347) ;  /* 0xffffffb400287947 */ /* 0x000fea000383ffff */
.L_x_155:
[----:B--2---:R2:W4:Y:S02]  /*b750*/  SYNCS.PHASECHK.TRANS64.TRYWAIT P0, [R0+URZ+0x4a0], R3 ;  /* 0x0004a003000075a7 */ /* 0x00452400080011ff */
[----:B----4-:R-:W-:Y:S05]  /*b760*/  @!P0 NANOSLEEP.SYNCS 0x989680 ;  /* 0x009896800000895d */ /* 0x010fea0003900000 */
[----:B------:R-:W4:Y:S02]  /*b770*/  @!P0 SYNCS.PHASECHK.TRANS64 P0, [R0+URZ+0x4a0], R3 ;  /* 0x0004a003000085a7 */ /* 0x000f2400080010ff */
[----:B----4-:R-:W-:Y:S05]  /*b780*/  @!P0 BRA `(.L_x_155) ;  /* 0xfffffffc00f08947 */ /* 0x010fea000383ffff */
[----:B------:R-:W-:Y:S05]  /*b790*/  BRA `(.L_x_348) ;  /* 0xffffffb8002c7947 */ /* 0x000fea000383ffff */
.L_x_158:
[----:B------:R-:W-:Y:S07]  /*b7a0*/  MOV R0, UR6 ;  /* 0x0000000600007c02 */ /* 0x000fee0008000f00 */
.L_x_349:
[----:B--2---:R2:W4:Y:S02]  /*b7b0*/  SYNCS.PHASECHK.TRANS64.TRYWAIT P0, [R0+URZ+0x498], R3 ;  /* 0x00049803000075a7 */ /* 0x00452400080011ff */
[----:B----4-:R-:W-:Y:S05]  /*b7c0*/  @!P0 NANOSLEEP.SYNCS 0x989680 ;  /* 0x009896800000895d */ /* 0x010fea0003900000 */
[----:B------:R-:W4:Y:S02]  /*b7d0*/  @!P0 SYNCS.PHASECHK.TRANS64 P0, [R0+URZ+0x498], R3 ;  /* 0x00049803000085a7 */ /* 0x000f2400080010ff */
[----:B----4-:R-:W-:Y:S05]  /*b7e0*/  @!P0 BRA `(.L_x_349) ;  /* 0xfffffffc00f08947 */ /* 0x010fea000383ffff */
[----:B------:R-:W-:Y:S05]  /*b7f0*/  BRA `(.L_x_157) ;  /* 0xffffffbc00187947 */ /* 0x000fea000383ffff */
.L_x_161:
[----:B------:R-:W-:Y:S07]  /*b800*/  MOV R3, UR6 ;  /* 0x0000000600037c02 */ /* 0x000fee0008000f00 */
.L_x_350:
[----:B-1----:R1:W2:Y:S02]  /*b810*/  SYNCS.PHASECHK.TRANS64.TRYWAIT P2, [R3+URZ+0x488], R26 ;  /* 0x0004881a030075a7 */ /* 0x0022a400080411ff */
[----:B--2---:R-:W-:Y:S05]  /*b820*/  @!P2 NANOSLEEP.SYNCS 0x989680 ;  /* 0x009896800000a95d */ /* 0x004fea0003900000 */
[----:B------:R-:W2:Y:S02]  /*b830*/  @!P2 SYNCS.PHASECHK.TRANS64 P2, [R3+URZ+0x488], R26 ;  /* 0x0004881a0300a5a7 */ /* 0x000ea400080410ff */
[----:B--2---:R-:W-:Y:S05]  /*b840*/  @!P2 BRA `(.L_x_350) ;  /* 0xfffffffc00f0a947 */ /* 0x004fea000383ffff */
[----:B------:R-:W-:Y:S05]  /*b850*/  BRA `(.L_x_351) ;  /* 0xffffffbc00ac7947 */ /* 0x000fea000383ffff */
.L_x_164:
[----:B--2---:R2:W3:Y:S02]  /*b860*/  SYNCS.PHASECHK.TRANS64.TRYWAIT P0, [R0+URZ+0x4a0], R3 ;  /* 0x0004a003000075a7 */ /* 0x0044e400080011ff */
[----:B---3--:R-:W-:Y:S05]  /*b870*/  @!P0 NANOSLEEP.SYNCS 0x989680 ;  /* 0x009896800000895d */ /* 0x008fea0003900000 */
[----:B------:R-:W3:Y:S02]  /*b880*/  @!P0 SYNCS.PHASECHK.TRANS64 P0, [R0+URZ+0x4a0], R3 ;  /* 0x0004a003000085a7 */ /* 0x000ee400080010ff */
[----:B---3--:R-:W-:Y:S05]  /*b890*/  @!P0 BRA `(.L_x_164) ;  /* 0xfffffffc00f08947 */ /* 0x008fea000383ffff */
[----:B------:R-:W-:Y:S05]  /*b8a0*/  BRA `(.L_x_352) ;  /* 0xffffffc4000c7947 */ /* 0x000fea000383ffff */
.L_x_175:
[----:B-1----:R-:W-:Y:S04]  /*b8b0*/  MOV R0, UR43 ;  /* 0x0000002b00007c02 */ /* 0x002fe80008000f00 */
[----:B------:R1:W2:Y:S03]  /*b8c0*/  SYNCS.PHASECHK.TRANS64.TRYWAIT P1, [R0+URZ+0x480], R3 ;  /* 0x00048003000075a7 */ /* 0x0002a600080211ff */
[----:B--2---:R-:W-:Y:S05]  /*b8d0*/  @!P1 NANOSLEEP.SYNCS 0x989680 ;  /* 0x009896800000995d */ /* 0x004fea0003900000 */
[----:B------:R-:W2:Y:S02]  /*b8e0*/  @!P1 SYNCS.PHASECHK.TRANS64 P1, [R0+URZ+0x480], R3 ;  /* 0x00048003000095a7 */ /* 0x000ea400080210ff */
[----:B--2---:R-:W-:Y:S05]  /*b8f0*/  @!P1 BRA `(.L_x_175) ;  /* 0xfffffffc00ec9947 */ /* 0x004fea000383ffff */
[----:B------:R-:W-:Y:S05]  /*b900*/  BRA `(.L_x_174) ;  /* 0xffffffcc00ec7947 */ /* 0x000fea000383ffff */
.L_x_177:
[----:B------:R1:W1:Y:S02]  /*b910*/  SYNCS.PHASECHK.TRANS64.TRYWAIT P1, [R113+URZ+0x4c0], R2 ;  /* 0x0004c002710075a7 */ /* 0x00026400080211ff */
[----:B-1----:R-:W-:Y:S05]  /*b920*/  @!P1 NANOSLEEP.SYNCS 0x989680 ;  /* 0x009896800000995d */ /* 0x002fea0003900000 */
[----:B------:R-:W1:Y:S02]  /*b930*/  @!P1 SYNCS.PHASECHK.TRANS64 P1, [R113+URZ+0x4c0], R2 ;  /* 0x0004c002710095a7 */ /* 0x000e6400080210ff */
[----:B-1----:R-:W-:Y:S05]  /*b940*/  @!P1 BRA `(.L_x_177) ;  /* 0xfffffffc00f09947 */ /* 0x002fea000383ffff */
[----:B------:R-:W-:Y:S05]  /*b950*/  BRA `(.L_x_176) ;  /* 0xffffffd000287947 */ /* 0x000fea000383ffff */
        .weak           $__internal_0_$__cuda_sm10x_tcgen05_guardrail_trap_col_being_dealloced_not_returned_by_alloc
        .type           $__internal_0_$__cuda_sm10x_tcgen05_guardrail_trap_col_being_dealloced_not_returned_by_alloc,@function
        .size           $__internal_0_$__cuda_sm10x_tcgen05_guardrail_trap_col_being_dealloced_not_returned_by_alloc,($__internal_1_$__cuda_sm10x_tcgen05_guardrail_trap_phase_invalid_during_alloc - $__internal_0_$__cuda_sm10x_tcgen05_guardrail_trap_col_being_dealloced_not_returned_by_alloc)
$__internal_0_$__cuda_sm10x_tcgen05_guardrail_trap_col_being_dealloced_not_returned_by_alloc:
[----:B------:R-:W-:Y:S05]  /*b960*/  BPT.TRAP 0x1 ;  /* 0x000000040000795c */ /* 0x000fea0000300000 */
[----:B------:R-:W-:-:S04]  /*b970*/  HFMA2 R3, -RZ, RZ, 0, 0 ;  /* 0x00000000ff037431 */ /* 0x000fc800000001ff */
[----:B------:R-:W-:Y:S05]  /*b980*/  RET.REL.NODEC R2 `(_ZN7cutlass13device_kernelINS_4gemm6kernel13GemmUniversalIN4cute5tupleIJiiiiEEENS1_10collective13CollectiveMmaINS1_35MainloopSm100TmaUmmaWarpSpecializedILi72ELi2ELi4ENS5_IJNS4_1CILi2EEENSA_ILi1EEESC_EEEEENS5_IJNSA_ILi128EEENSA_ILi64EEENSA_ILi32EEEEEENS_12float_e4m3_tENS5_IJlSC_lEEESJ_SK_NS4_8TiledMMAINS4_8MMA_AtomIJNS4_10MMA_TraitsINS4_25SM100_MMA_F8F6F4_2x1SM_SSEJSJ_SJ_fSF_SG_NS4_17integral_constantINS4_4UMMA5MajorELSR_0EEESS_NSP_INSQ_7ScaleInELST_0EEESU_EEEEEENS4_6LayoutINS5_IJSC_SC_SC_EEENS5_IJNSA_ILi0EEESZ_SZ_EEEEENS5_IJNS4_10UnderscoreES12_S12_EEEEENS4_18SM100_TMA_2SM_LOADENS4_14ComposedLayoutINS4_7SwizzleILi1ELi4ELi3EEENS4_18smem_ptr_flag_bitsILi8EEENSX_INS5_IJNSA_ILi8EEESH_EEENS5_IJSH_SC_EEEEEEEvNS4_8identityES15_S1F_vS1G_EENS_8epilogue10collective18CollectiveEpilogueINS1I_23Sm100TmaWarpSpecializedILi1ELi1ELi32ELb0ELb0EEEJNS5_IJSG_SG_SH_EEENS5_IJNSX_ISG_SC_EES1O_EEESJ_SK_SJ_SK_NS1I_6fusion15FusionCallbacksIS1M_NS1Q_17LinearCombinationISJ_fSJ_fLNS_15FloatRoundStyleE2EEES1N_S1P_JEEENS4_5SM1004TMEM4LOAD26SM100_TMEM_LOAD_32dp32b32xENS4_13SM90_TMA_LOADENS16_INS17_ILi2ELi4ELi3EEES1A_NSX_INS5_IJS1B_SG_EEENS5_IJSG_SC_EEEEEEENS4_39AutoVectorizingCopyWithAssumedAlignmentILi128EEENS4_14SM90_TMA_STOREES25_S27_S27_EEEvvEEEEvNT_6ParamsE) ;  /* 0xffffff44029c7950 */ /* 0x000fea0003c3ffff */
        .weak           $__internal_1_$__cuda_sm10x_tcgen05_guardrail_trap_phase_invalid_during_alloc
        .type           $__internal_1_$__cuda_sm10x_tcgen05_guardrail_trap_phase_invalid_during_alloc,@function
        .size           $__internal_1_$__cuda_sm10x_tcgen05_guardrail_trap_phase_invalid_during_alloc,($__internal_2_$__cuda_sm10x_tcgen05_guardrail_trap_unallocated_columns_being_dealloced - $__internal_1_$__cuda_sm10x_tcgen05_guardrail_trap_phase_invalid_during_alloc)
$__internal_1_$__cuda_sm10x_tcgen05_guardrail_trap_phase_invalid_during_alloc:
[----:B------:R-:W-:Y:S05]  /*b990*/  BPT.TRAP 0x1 ;  /* 0x000000040000795c */ /* 0x000fea0000300000 */
[----:B------:R-:W-:-:S04]  /*b9a0*/  MOV R3, 0x0 ;  /* 0x0000000000037802 */ /* 0x000fc80000000f00 */
[----:B------:R-:W-:Y:S05]  /*b9b0*/  RET.REL.NODEC R2 `(_ZN7cutlass13device_kernelINS_4gemm6kernel13GemmUniversalIN4cute5tupleIJiiiiEEENS1_10collective13CollectiveMmaINS1_35MainloopSm100TmaUmmaWarpSpecializedILi72ELi2ELi4ENS5_IJNS4_1CILi2EEENSA_ILi1EEESC_EEEEENS5_IJNSA_ILi128EEENSA_ILi64EEENSA_ILi32EEEEEENS_12float_e4m3_tENS5_IJlSC_lEEESJ_SK_NS4_8TiledMMAINS4_8MMA_AtomIJNS4_10MMA_TraitsINS4_25SM100_MMA_F8F6F4_2x1SM_SSEJSJ_SJ_fSF_SG_NS4_17integral_constantINS4_4UMMA5MajorELSR_0EEESS_NSP_INSQ_7ScaleInELST_0EEESU_EEEEEENS4_6LayoutINS5_IJSC_SC_SC_EEENS5_IJNSA_ILi0EEESZ_SZ_EEEEENS5_IJNS4_10UnderscoreES12_S12_EEEEENS4_18SM100_TMA_2SM_LOADENS4_14ComposedLayoutINS4_7SwizzleILi1ELi4ELi3EEENS4_18smem_ptr_flag_bitsILi8EEENSX_INS5_IJNSA_ILi8EEESH_EEENS5_IJSH_SC_EEEEEEEvNS4_8identityES15_S1F_vS1G_EENS_8epilogue10collective18CollectiveEpilogueINS1I_23Sm100TmaWarpSpecializedILi1ELi1ELi32ELb0ELb0EEEJNS5_IJSG_SG_SH_EEENS5_IJNSX_ISG_SC_EES1O_EEESJ_SK_SJ_SK_NS1I_6fusion15FusionCallbacksIS1M_NS1Q_17LinearCombinationISJ_fSJ_fLNS_15FloatRoundStyleE2EEES1N_S1P_JEEENS4_5SM1004TMEM4LOAD26SM100_TMEM_LOAD_32dp32b32xENS4_13SM90_TMA_LOADENS16_INS17_ILi2ELi4ELi3EEES1A_NSX_INS5_IJS1B_SG_EEENS5_IJSG_SC_EEEEEEENS4_39AutoVectorizingCopyWithAssumedAlignmentILi128EEENS4_14SM90_TMA_STOREES25_S27_S27_EEEvvEEEEvNT_6ParamsE) ;  /* 0xffffff4402907950 */ /* 0x000fea0003c3ffff */
        .weak           $__internal_2_$__cuda_sm10x_tcgen05_guardrail_trap_unallocated_columns_being_dealloced
        .type           $__internal_2_$__cuda_sm10x_tcgen05_guardrail_trap_unallocated_columns_being_dealloced,@function
        .size           $__internal_2_$__cuda_sm10x_tcgen05_guardrail_trap_unallocated_columns_being_dealloced,(.L_x_354 - $__internal_2_$__cuda_sm10x_tcgen05_guardrail_trap_unallocated_columns_being_dealloced)
$__internal_2_$__cuda_sm10x_tcgen05_guardrail_trap_unallocated_columns_being_dealloced:
[----:B------:R-:W-:Y:S05]  /*b9c0*/  BPT.TRAP 0x1 ;  /* 0x000000040000795c */ /* 0x000fea0000300000 */
[----:B------:R-:W-:-:S04]  /*b9d0*/  HFMA2 R3, -RZ, RZ, 0, 0 ;  /* 0x00000000ff037431 */ /* 0x000fc800000001ff */
[----:B------:R-:W-:Y:S05]  /*b9e0*/  RET.REL.NODEC R2 `(_ZN7cutlass13device_kernelINS_4gemm6kernel13GemmUniversalIN4cute5tupleIJiiiiEEENS1_10collective13CollectiveMmaINS1_35MainloopSm100TmaUmmaWarpSpecializedILi72ELi2ELi4ENS5_IJNS4_1CILi2EEENSA_ILi1EEESC_EEEEENS5_IJNSA_ILi128EEENSA_ILi64EEENSA_ILi32EEEEEENS_12float_e4m3_tENS5_IJlSC_lEEESJ_SK_NS4_8TiledMMAINS4_8MMA_AtomIJNS4_10MMA_TraitsINS4_25SM100_MMA_F8F6F4_2x1SM_SSEJSJ_SJ_fSF_SG_NS4_17integral_constantINS4_4UMMA5MajorELSR_0EEESS_NSP_INSQ_7ScaleInELST_0EEESU_EEEEEENS4_6LayoutINS5_IJSC_SC_SC_EEENS5_IJNSA_ILi0EEESZ_SZ_EEEEENS5_IJNS4_10UnderscoreES12_S12_EEEEENS4_18SM100_TMA_2SM_LOADENS4_14ComposedLayoutINS4_7SwizzleILi1ELi4ELi3EEENS4_18smem_ptr_flag_bitsILi8EEENSX_INS5_IJNSA_ILi8EEESH_EEENS5_IJSH_SC_EEEEEEEvNS4_8identityES15_S1F_vS1G_EENS_8epilogue10collective18CollectiveEpilogueINS1I_23Sm100TmaWarpSpecializedILi1ELi1ELi32ELb0ELb0EEEJNS5_IJSG_SG_SH_EEENS5_IJNSX_ISG_SC_EES1O_EEESJ_SK_SJ_SK_NS1I_6fusion15FusionCallbacksIS1M_NS1Q_17LinearCombinationISJ_fSJ_fLNS_15FloatRoundStyleE2EEES1N_S1P_JEEENS4_5SM1004TMEM4LOAD26SM100_TMEM_LOAD_32dp32b32xENS4_13SM90_TMA_LOADENS16_INS17_ILi2ELi4ELi3EEES1A_NSX_INS5_IJS1B_SG_EEENS5_IJSG_SC_EEEEEEENS4_39AutoVectorizingCopyWithAssumedAlignmentILi128EEENS4_14SM90_TMA_STOREES25_S27_S27_EEEvvEEEEvNT_6ParamsE) ;  /* 0xffffff4402847950 */ /* 0x000fea0003c3ffff */
.L_x_353:
[----:B------:R-:W-:-:S00]  /*b9f0*/  BRA `(.L_x_353) ;  /* 0xfffffffc00fc7947 */ /* 0x000fc0000383ffff */
[----:B------:R-:W-:-:S00]  /*ba00*/  NOP ;  /* 0x0000000000007918 */ /* 0x000fc00000000000 */
[----:B------:R-:W-:-:S00]  /*ba10*/  NOP ;  /* 0x0000000000007918 */ /* 0x000fc00000000000 */
[----:B------:R-:W-:-:S00]  /*ba20*/  NOP ;  /* 0x0000000000007918 */ /* 0x000fc00000000000 */
[----:B------:R-:W-:-:S00]  /*ba30*/  NOP ;  /* 0x0000000000007918 */ /* 0x000fc00000000000 */
[----:B------:R-:W-:-:S00]  /*ba40*/  NOP ;  /* 0x0000000000007918 */ /* 0x000fc00000000000 */
[----:B------:R-:W-:-:S00]  /*ba50*/  NOP ;  /* 0x0000000000007918 */ /* 0x000fc00000000000 */
[----:B------:R-:W-:-:S00]  /*ba60*/  NOP ;  /* 0x0000000000007918 */ /* 0x000fc00000000000 */
[----:B------:R-:W-:-:S00]  /*ba70*/  NOP ;  /* 0x0000000000007918 */ /* 0x000fc00000000000 */
.L_x_354:


//--------------------- .nv.global.init           --------------------------
	.section	.nv.global.init,"aw",@progbits
.nv.global.init:
	.type		$str$27,@object
	.size		$str$27,($str$28 - $str$27)
$str$27:
        /*0000*/ 	.byte	0x28, 0x61, 0x64, 0x64, 0x72, 0x65, 0x73, 0x73, 0x20, 0x26, 0x20, 0x6d, 0x61, 0x73, 0x6b, 0x29
        /*0010*/ 	.byte	0x20, 0x3d, 0x3d, 0x20, 0x30, 0x00
	.type		$str$28,@object
	.size		$str$28,($str$26 - $str$28)
$str$28:
        /*0016*/ 	.byte	0x2f, 0x74, 0x6d, 0x70, 0x2f, 0x63, 0x75, 0x74, 0x6c, 0x61, 0x73, 0x73, 0x5f, 0x73, 0x77, 0x65
        /*0026*/ 	.byte	0x65, 0x70, 0x5f, 0x73, 0x72, 0x63, 0x2f, 0x69, 0x6e, 0x63, 0x6c, 0x75, 0x64, 0x65, 0x2f, 0x63
        /*0036*/ 	.byte	0x75, 0x74, 0x65, 0x2f, 0x70, 0x6f, 0x69, 0x6e, 0x74, 0x65, 0x72, 0x5f, 0x66, 0x6c, 0x61, 0x67
        /*0046*/ 	.byte	0x67, 0x65, 0x64, 0x2e, 0x68, 0x70, 0x70, 0x00
	.type		$str$26,@object
	.size		$str$26,($str$25 - $str$26)
$str$26:
        /*004e*/ 	.byte	0x2f, 0x74, 0x6d, 0x70, 0x2f, 0x63, 0x75, 0x74, 0x6c, 0x61, 0x73, 0x73, 0x5f, 0x73, 0x77, 0x65
        /*005e*/ 	.byte	0x65, 0x70, 0x5f, 0x73, 0x72, 0x63, 0x2f, 0x69, 0x6e, 0x63, 0x6c, 0x75, 0x64, 0x65, 0x2f, 0x63
        /*006e*/ 	.byte	0x75, 0x74, 0x65, 0x2f, 0x61, 0x74, 0x6f, 0x6d, 0x2f, 0x63, 0x6f, 0x70, 0x79, 0x5f, 0x74, 0x72
        /*007e*/ 	.byte	0x61, 0x69, 0x74, 0x73, 0x5f, 0x73, 0x6d, 0x31, 0x30, 0x30, 0x2e, 0x68, 0x70, 0x70, 0x00
	.type		$str$25,@object
	.size		$str$25,(__unnamed_1 - $str$25)
$str$25:
        /*008d*/ 	.byte	0x28, 0x28, 0x75, 0x69, 0x6e, 0x74, 0x33, 0x32, 0x5f, 0x74, 0x28, 0x74, 0x68, 0x72, 0x65, 0x61
        /*009d*/ 	.byte	0x64, 0x49, 0x64, 0x78, 0x2e, 0x78, 0x29, 0x20, 0x2f, 0x20, 0x33, 0x32, 0x29, 0x20, 0x25, 0x20
        /*00ad*/ 	.byte	0x34, 0x29, 0x20, 0x3d, 0x3d, 0x20, 0x28, 0x28, 0x28, 0x74, 0x6d, 0x65, 0x6d, 0x5f, 0x61, 0x64
        /*00bd*/ 	.byte	0x64, 0x72, 0x20, 0x3e, 0x3e, 0x20, 0x31, 0x36, 0x29, 0x20, 0x2f, 0x20, 0x33, 0x32, 0x29, 0x20
        /*00cd*/ 	.byte	0x25, 0x20, 0x34, 0x29, 0x00
	.type		__unnamed_1,@object
	.size		__unnamed_1,(__unnamed_2 - __unnamed_1)
__unnamed_1:
        /*00d2*/ 	.byte	0x61, 0x75, 0x74, 0x6f, 0x20, 0x63, 0x75, 0x74, 0x65, 0x3a, 0x3a, 0x61, 0x73, 0x5f, 0x70, 0x6f
        /* <DEDUP_REMOVED lines=24> */
        /*0262*/ 	.byte	0x3c, 0x34, 0x30, 0x39, 0x36, 0x3e, 0x3e, 0x3e, 0x3e, 0x5d, 0x00
	.type		__unnamed_2,@object
	.size		__unnamed_2,(.L_2 - __unnamed_2)
__unnamed_2:
        /* <DEDUP_REMOVED lines=40> */
        /*04ed*/ 	.byte	0x74, 0x65, 0x3a, 0x3a, 0x43, 0x3c, 0x30, 0x3e, 0x3e, 0x3e, 0x3e, 0x5d, 0x00
.L_2:


//--------------------- .nv.shared._ZN7cutlass13device_kernelINS_4gemm6kernel13GemmUniversalIN4cute5tupleIJiiiiEEENS1_10collective13CollectiveMmaINS1_35MainloopSm100TmaUmmaWarpSpecializedILi72ELi2ELi4ENS5_IJNS4_1CILi2EEENSA_ILi1EEESC_EEEEENS5_IJNSA_ILi128EEENSA_ILi64EEENSA_ILi32EEEEEENS_12float_e4m3_tENS5_IJlSC_lEEESJ_SK_NS4_8TiledMMAINS4_8MMA_AtomIJNS4_10MMA_TraitsINS4_25SM100_MMA_F8F6F4_2x1SM_SSEJSJ_SJ_fSF_SG_NS4_17integral_constantINS4_4UMMA5MajorELSR_0EEESS_NSP_INSQ_7ScaleInELST_0EEESU_EEEEEENS4_6LayoutINS5_IJSC_SC_SC_EEENS5_IJNSA_ILi0EEESZ_SZ_EEEEENS5_IJNS4_10UnderscoreES12_S12_EEEEENS4_18SM100_TMA_2SM_LOADENS4_14ComposedLayoutINS4_7SwizzleILi1ELi4ELi3EEENS4_18smem_ptr_flag_bitsILi8EEENSX_INS5_IJNSA_ILi8EEESH_EEENS5_IJSH_SC_EEEEEEEvNS4_8identityES15_S1F_vS1G_EENS_8epilogue10collective18CollectiveEpilogueINS1I_23Sm100TmaWarpSpecializedILi1ELi1ELi32ELb0ELb0EEEJNS5_IJSG_SG_SH_EEENS5_IJNSX_ISG_SC_EES1O_EEESJ_SK_SJ_SK_NS1I_6fusion15FusionCallbacksIS1M_NS1Q_17LinearCombinationISJ_fSJ_fLNS_15FloatRoundStyleE2EEES1N_S1P_JEEENS4_5SM1004TMEM4LOAD26SM100_TMEM_LOAD_32dp32b32xENS4_13SM90_TMA_LOADENS16_INS17_ILi2ELi4ELi3EEES1A_NSX_INS5_IJS1B_SG_EEENS5_IJSG_SC_EEEEEEENS4_39AutoVectorizingCopyWithAssumedAlignmentILi128EEENS4_14SM90_TMA_STOREES25_S27_S27_EEEvvEEEEvNT_6ParamsE --------------------------
	.section	.nv.shared._ZN7cutlass13device_kernelINS_4gemm6kernel13GemmUniversalIN4cute5tupleIJiiiiEEENS1_10collective13CollectiveMmaINS1_35MainloopSm100TmaUmmaWarpSpecializedILi72ELi2ELi4ENS5_IJNS4_1CILi2EEENSA_ILi1EEESC_EEEEENS5_IJNSA_ILi128EEENSA_ILi64EEENSA_ILi32EEEEEENS_12float_e4m3_tENS5_IJlSC_lEEESJ_SK_NS4_8TiledMMAINS4_8MMA_AtomIJNS4_10MMA_TraitsINS4_25SM100_MMA_F8F6F4_2x1SM_SSEJSJ_SJ_fSF_SG_NS4_17integral_constantINS4_4UMMA5MajorELSR_0EEESS_NSP_INSQ_7ScaleInELST_0EEESU_EEEEEENS4_6LayoutINS5_IJSC_SC_SC_EEENS5_IJNSA_ILi0EEESZ_SZ_EEEEENS5_IJNS4_10UnderscoreES12_S12_EEEEENS4_18SM100_TMA_2SM_LOADENS4_14ComposedLayoutINS4_7SwizzleILi1ELi4ELi3EEENS4_18smem_ptr_flag_bitsILi8EEENSX_INS5_IJNSA_ILi8EEESH_EEENS5_IJSH_SC_EEEEEEEvNS4_8identityES15_S1F_vS1G_EENS_8epilogue10collective18CollectiveEpilogueINS1I_23Sm100TmaWarpSpecializedILi1ELi1ELi32ELb0ELb0EEEJNS5_IJSG_SG_SH_EEENS5_IJNSX_ISG_SC_EES1O_EEESJ_SK_SJ_SK_NS1I_6fusion15FusionCallbacksIS1M_NS1Q_17LinearCombinationISJ_fSJ_fLNS_15FloatRoundStyleE2EEES1N_S1P_JEEENS4_5SM1004TMEM4LOAD26SM100_TMEM_LOAD_32dp32b32xENS4_13SM90_TMA_LOADENS16_INS17_ILi2ELi4ELi3EEES1A_NSX_INS5_IJS1B_SG_EEENS5_IJSG_SC_EEEEEEENS4_39AutoVectorizingCopyWithAssumedAlignmentILi128EEENS4_14SM90_TMA_STOREES25_S27_S27_EEEvvEEEEvNT_6ParamsE,"aw",@nobits
	.sectionflags	@""
	.align	16
	.zero		1024


//--------------------- .nv.shared.reserved.0     --------------------------
	.section	.nv.shared.reserved.0,"aw",@nobits
	.weak		__nv_reservedSMEM_offset_0_alias
	.size		__nv_reservedSMEM_offset_0_alias, 0, 64
	.other		__nv_reservedSMEM_offset_0_alias,@"STO_CUDA_RESERVED_SHARED STV_DEFAULT"
__nv_reservedSMEM_offset_0_alias:
	.zero		0
.nv.shared.reserved.0:
	.zero		64
	.weak		__nv_reservedSMEM_tcgen05_partition
	.type		__nv_reservedSMEM_tcgen05_partition,@object
	.size		__nv_reservedSMEM_tcgen05_partition,(.L_0 - __nv_reservedSMEM_tcgen05_partition)
__nv_reservedSMEM_tcgen05_partition:
	.zero		32
.L_0:


//--------------------- .nv.global                --------------------------
	.section	.nv.global,"aw",@nobits
.nv.global:
	.type		_ZN40_INTERNAL_8f55ff80_4_k_cu_64104d67_221434cute1_E,@object
	.size		_ZN40_INTERNAL_8f55ff80_4_k_cu_64104d67_221434cute1_E,(_ZN40_INTERNAL_8f55ff80_4_k_cu_64104d67_221434cuda3std3__45__cpo6cbeginE - _ZN40_INTERNAL_8f55ff80_4_k_cu_64104d67_221434cute1_E)
_ZN40_INTERNAL_8f55ff80_4_k_cu_64104d67_221434cute1_E:
	.zero		1
	.type		_ZN40_INTERNAL_8f55ff80_4_k_cu_64104d67_221434cuda3std3__45__cpo6cbeginE,@object
	.size		_ZN40_INTERNAL_8f55ff80_4_k_cu_64104d67_221434cuda3std3__45__cpo6cbeginE,(_ZN40_INTERNAL_8f55ff80_4_k_cu_64104d67_221434cuda3std3__48in_placeE - _ZN40_INTERNAL_8f55ff80_4_k_cu_64104d67_221434cuda3std3__45__cpo6cbeginE)
_ZN40_INTERNAL_8f55ff80_4_k_cu_64104d67_221434cuda3std3__45__cpo6cbeginE:
	.zero		1
	.type		_ZN40_INTERNAL_8f55ff80_4_k_cu_64104d67_221434cuda3std3__48in_placeE,@object
	.size		_ZN40_INTERNAL_8f55ff80_4_k_cu_64104d67_221434cuda3std3__48in_placeE,(_ZN40_INTERNAL_8f55ff80_4_k_cu_64104d67_221434cuda3std6ranges3__45__cpo9iter_moveE - _ZN40_INTERNAL_8f55ff80_4_k_cu_64104d67_221434cuda3std3__48in_placeE)
_ZN40_INTERNAL_8f55ff80_4_k_cu_64104d67_221434cuda3std3__48in_placeE:
	.zero		1
	.type		_ZN40_INTERNAL_8f55ff80_4_k_cu_64104d67_221434cuda3std6ranges3__45__cpo9iter_moveE,@object
	.size		_ZN40_INTERNAL_8f55ff80_4_k_cu_64104d67_221434cuda3std6ranges3__45__cpo9iter_moveE,(_ZN40_INTERNAL_8f55ff80_4_k_cu_64104d67_221434cuda3std3__45__cpo5beginE - _ZN40_INTERNAL_8f55ff80_4_k_cu_64104d67_221434cuda3std6ranges3__45__cpo9iter_moveE)
_ZN40_INTERNAL_8f55ff80_4_k_cu_64104d67_221434cuda3std6ranges3__45__cpo9iter_moveE:
	.zero		1
	.type		_ZN40_INTERNAL_8f55ff80_4_k_cu_64104d67_221434cuda3std3__45__cpo5beginE,@object
	.size		_ZN40_INTERNAL_8f55ff80_4_k_cu_64104d67_221434cuda3std3__45__cpo5beginE,(_ZN40_INTERNAL_8f55ff80_4_k_cu_64104d67_221434cuda3std3__442_GLOBAL__N__8f55ff80_4_k_cu_64104d67_221436ignoreE - _ZN40_INTERNAL_8f55ff80_4_k_cu_64104d67_221434cuda3std3__45__cpo5beginE)
_ZN40_INTERNAL_8f55ff80_4_k_cu_64104d67_221434cuda3std3__45__cpo5beginE:
	.zero		1
	.type		_ZN40_INTERNAL_8f55ff80_4_k_cu_64104d67_221434cuda3std3__442_GLOBAL__N__8f55ff80_4_k_cu_64104d67_221436ignoreE,@object
	.size		_ZN40_INTERNAL_8f55ff80_4_k_cu_64104d67_221434cuda3std3__442_GLOBAL__N__8f55ff80_4_k_cu_64104d67_221436ignoreE,(_ZN40_INTERNAL_8f55ff80_4_k_cu_64104d67_221434cute7productE - _ZN40_INTERNAL_8f55ff80_4_k_cu_64104d67_221434cuda3std3__442_GLOBAL__N__8f55ff80_4_k_cu_64104d67_221436ignoreE)
_ZN40_INTERNAL_8f55ff80_4_k_cu_64104d67_221434cuda3std3__442_GLOBAL__N__8f55ff80_4_k_cu_64104d67_221436ignoreE:
	.zero		1
	.type		_ZN40_INTERNAL_8f55ff80_4_k_cu_64104d67_221434cute7productE,@object
	.size		_ZN40_INTERNAL_8f55ff80_4_k_cu_64104d67_221434cute7productE,(_ZN40_INTERNAL_8f55ff80_4_k_cu_64104d67_221434cuda3std3__45__cpo3endE - _ZN40_INTERNAL_8f55ff80_4_k_cu_64104d67_221434cute7productE)
_ZN40_INTERNAL_8f55ff80_4_k_cu_64104d67_221434cute7productE:
	.zero		1
	.type		_ZN40_INTERNAL_8f55ff80_4_k_cu_64104d67_221434cuda3std3__45__cpo3endE,@object
	.size		_ZN40_INTERNAL_8f55ff80_4_k_cu_64104d67_221434cuda3std3__45__cpo3endE,(_ZN40_INTERNAL_8f55ff80_4_k_cu_64104d67_221434cuda3std3__419piecewise_constructE - _ZN40_INTERNAL_8f55ff80_4_k_cu_64104d67_221434cuda3std3__45__cpo3endE)
_ZN40_INTERNAL_8f55ff80_4_k_cu_64104d67_221434cuda3std3__45__cpo3endE:
	.zero		1
	.type		_ZN40_INTERNAL_8f55ff80_4_k_cu_64104d67_221434cuda3std3__419piecewise_constructE,@object
	.size		_ZN40_INTERNAL_8f55ff80_4_k_cu_64104d67_221434cuda3std3__419piecewise_constructE,(_ZN40_INTERNAL_8f55ff80_4_k_cu_64104d67_221434cuda3std3__45__cpo4cendE - _ZN40_INTERNAL_8f55ff80_4_k_cu_64104d67_221434cuda3std3__419piecewise_constructE)
_ZN40_INTERNAL_8f55ff80_4_k_cu_64104d67_221434cuda3std3__419piecewise_constructE:
	.zero		1
	.type		_ZN40_INTERNAL_8f55ff80_4_k_cu_64104d67_221434cuda3std3__45__cpo4cendE,@object
	.size		_ZN40_INTERNAL_8f55ff80_4_k_cu_64104d67_221434cuda3std3__45__cpo4cendE,(_ZN40_INTERNAL_8f55ff80_4_k_cu_64104d67_221434cuda3std6ranges3__45__cpo4swapE - _ZN40_INTERNAL_8f55ff80_4_k_cu_64104d67_221434cuda3std3__45__cpo4cendE)
_ZN40_INTERNAL_8f55ff80_4_k_cu_64104d67_221434cuda3std3__45__cpo4cendE:
	.zero		1
	.type		_ZN40_INTERNAL_8f55ff80_4_k_cu_64104d67_221434cuda3std6ranges3__45__cpo4swapE,@object
	.size		_ZN40_INTERNAL_8f55ff80_4_k_cu_64104d67_221434cuda3std6ranges3__45__cpo4swapE,(.L_10 - _ZN40_INTERNAL_8f55ff80_4_k_cu_64104d67_221434cuda3std6ranges3__45__cpo4swapE)
_ZN40_INTERNAL_8f55ff80_4_k_cu_64104d67_221434cuda3std6ranges3__45__cpo4swapE:
	.zero		1
.L_10:


//--------------------- .nv.constant0._ZN7cutlass13device_kernelINS_4gemm6kernel13GemmUniversalIN4cute5tupleIJiiiiEEENS1_10collective13CollectiveMmaINS1_35MainloopSm100TmaUmmaWarpSpecializedILi72ELi2ELi4ENS5_IJNS4_1CILi2EEENSA_ILi1EEESC_EEEEENS5_IJNSA_ILi128EEENSA_ILi64EEENSA_ILi32EEEEEENS_12float_e4m3_tENS5_IJlSC_lEEESJ_SK_NS4_8TiledMMAINS4_8MMA_AtomIJNS4_10MMA_TraitsINS4_25SM100_MMA_F8F6F4_2x1SM_SSEJSJ_SJ_fSF_SG_NS4_17integral_constantINS4_4UMMA5MajorELSR_0EEESS_NSP_INSQ_7ScaleInELST_0EEESU_EEEEEENS4_6LayoutINS5_IJSC_SC_SC_EEENS5_IJNSA_ILi0EEESZ_SZ_EEEEENS5_IJNS4_10UnderscoreES12_S12_EEEEENS4_18SM100_TMA_2SM_LOADENS4_14ComposedLayoutINS4_7SwizzleILi1ELi4ELi3EEENS4_18smem_ptr_flag_bitsILi8EEENSX_INS5_IJNSA_ILi8EEESH_EEENS5_IJSH_SC_EEEEEEEvNS4_8identityES15_S1F_vS1G_EENS_8epilogue10collective18CollectiveEpilogueINS1I_23Sm100TmaWarpSpecializedILi1ELi1ELi32ELb0ELb0EEEJNS5_IJSG_SG_SH_EEENS5_IJNSX_ISG_SC_EES1O_EEESJ_SK_SJ_SK_NS1I_6fusion15FusionCallbacksIS1M_NS1Q_17LinearCombinationISJ_fSJ_fLNS_15FloatRoundStyleE2EEES1N_S1P_JEEENS4_5SM1004TMEM4LOAD26SM100_TMEM_LOAD_32dp32b32xENS4_13SM90_TMA_LOADENS16_INS17_ILi2ELi4ELi3EEES1A_NSX_INS5_IJS1B_SG_EEENS5_IJSG_SC_EEEEEEENS4_39AutoVectorizingCopyWithAssumedAlignmentILi128EEENS4_14SM90_TMA_STOREES25_S27_S27_EEEvvEEEEvNT_6ParamsE --------------------------
	.section	.nv.constant0._ZN7cutlass13device_kernelINS_4gemm6kernel13GemmUniversalIN4cute5tupleIJiiiiEEENS1_10collective13CollectiveMmaINS1_35MainloopSm100TmaUmmaWarpSpecializedILi72ELi2ELi4ENS5_IJNS4_1CILi2EEENSA_ILi1EEESC_EEEEENS5_IJNSA_ILi128EEENSA_ILi64EEENSA_ILi32EEEEEENS_12float_e4m3_tENS5_IJlSC_lEEESJ_SK_NS4_8TiledMMAINS4_8MMA_AtomIJNS4_10MMA_TraitsINS4_25SM100_MMA_F8F6F4_2x1SM_SSEJSJ_SJ_fSF_SG_NS4_17integral_constantINS4_4UMMA5MajorELSR_0EEESS_NSP_INSQ_7ScaleInELST_0EEESU_EEEEEENS4_6LayoutINS5_IJSC_SC_SC_EEENS5_IJNSA_ILi0EEESZ_SZ_EEEEENS5_IJNS4_10UnderscoreES12_S12_EEEEENS4_18SM100_TMA_2SM_LOADENS4_14ComposedLayoutINS4_7SwizzleILi1ELi4ELi3EEENS4_18smem_ptr_flag_bitsILi8EEENSX_INS5_IJNSA_ILi8EEESH_EEENS5_IJSH_SC_EEEEEEEvNS4_8identityES15_S1F_vS1G_EENS_8epilogue10collective18CollectiveEpilogueINS1I_23Sm100TmaWarpSpecializedILi1ELi1ELi32ELb0ELb0EEEJNS5_IJSG_SG_SH_EEENS5_IJNSX_ISG_SC_EES1O_EEESJ_SK_SJ_SK_NS1I_6fusion15FusionCallbacksIS1M_NS1Q_17LinearCombinationISJ_fSJ_fLNS_15FloatRoundStyleE2EEES1N_S1P_JEEENS4_5SM1004TMEM4LOAD26SM100_TMEM_LOAD_32dp32b32xENS4_13SM90_TMA_LOADENS16_INS17_ILi2ELi4ELi3EEES1A_NSX_INS5_IJS1B_SG_EEENS5_IJSG_SC_EEEEEEENS4_39AutoVectorizingCopyWithAssumedAlignmentILi128EEENS4_14SM90_TMA_STOREES25_S27_S27_EEEvvEEEEvNT_6ParamsE,"a",@progbits
	.sectionflags	@""
	.align	4
.nv.constant0._ZN7cutlass13device_kernelINS_4gemm6kernel13GemmUniversalIN4cute5tupleIJiiiiEEENS1_10collective13CollectiveMmaINS1_35MainloopSm100TmaUmmaWarpSpecializedILi72ELi2ELi4ENS5_IJNS4_1CILi2EEENSA_ILi1EEESC_EEEEENS5_IJNSA_ILi128EEENSA_ILi64EEENSA_ILi32EEEEEENS_12float_e4m3_tENS5_IJlSC_lEEESJ_SK_NS4_8TiledMMAINS4_8MMA_AtomIJNS4_10MMA_TraitsINS4_25SM100_MMA_F8F6F4_2x1SM_SSEJSJ_SJ_fSF_SG_NS4_17integral_constantINS4_4UMMA5MajorELSR_0EEESS_NSP_INSQ_7ScaleInELST_0EEESU_EEEEEENS4_6LayoutINS5_IJSC_SC_SC_EEENS5_IJNSA_ILi0EEESZ_SZ_EEEEENS5_IJNS4_10UnderscoreES12_S12_EEEEENS4_18SM100_TMA_2SM_LOADENS4_14ComposedLayoutINS4_7SwizzleILi1ELi4ELi3EEENS4_18smem_ptr_flag_bitsILi8EEENSX_INS5_IJNSA_ILi8EEESH_EEENS5_IJSH_SC_EEEEEEEvNS4_8identityES15_S1F_vS1G_EENS_8epilogue10collective18CollectiveEpilogueINS1I_23Sm100TmaWarpSpecializedILi1ELi1ELi32ELb0ELb0EEEJNS5_IJSG_SG_SH_EEENS5_IJNSX_ISG_SC_EES1O_EEESJ_SK_SJ_SK_NS1I_6fusion15FusionCallbacksIS1M_NS1Q_17LinearCombinationISJ_fSJ_fLNS_15FloatRoundStyleE2EEES1N_S1P_JEEENS4_5SM1004TMEM4LOAD26SM100_TMEM_LOAD_32dp32b32xENS4_13SM90_TMA_LOADENS16_INS17_ILi2ELi4ELi3EEES1A_NSX_INS5_IJS1B_SG_EEENS5_IJSG_SC_EEEEEEENS4_39AutoVectorizingCopyWithAssumedAlignmentILi128EEENS4_14SM90_TMA_STOREES25_S27_S27_EEEvvEEEEvNT_6ParamsE:
	.zero		2944


//--------------------- SYMBOLS --------------------------

	.type		.nv.reservedSmem.offset0,@object
	.size		.nv.reservedSmem.offset0,0x4
	.type		.nv.reservedSmem.cap,@object
	.size		.nv.reservedSmem.cap,0x4
	.type		__assertfail,@function
